//
// Generated by NVIDIA NVVM Compiler
//
// Compiler Build ID: CL-36424714
// Cuda compilation tools, release 13.0, V13.0.88
// Based on NVVM 20.0.0
//

.version 9.0
.target sm_100
.address_size 64

	// .globl	_Z20convolution_kernel_xPdS_S_iii

.visible .entry _Z20convolution_kernel_xPdS_S_iii(
	.param .u64 .ptr .align 1 _Z20convolution_kernel_xPdS_S_iii_param_0,
	.param .u64 .ptr .align 1 _Z20convolution_kernel_xPdS_S_iii_param_1,
	.param .u64 .ptr .align 1 _Z20convolution_kernel_xPdS_S_iii_param_2,
	.param .u32 _Z20convolution_kernel_xPdS_S_iii_param_3,
	.param .u32 _Z20convolution_kernel_xPdS_S_iii_param_4,
	.param .u32 _Z20convolution_kernel_xPdS_S_iii_param_5
)
{
	.reg .pred 	%p<52>;
	.reg .b32 	%r<69>;
	.reg .b64 	%rd<25>;
	.reg .b64 	%fd<87>;

	ld.param.u64 	%rd9, [_Z20convolution_kernel_xPdS_S_iii_param_0];
	ld.param.u64 	%rd10, [_Z20convolution_kernel_xPdS_S_iii_param_1];
	ld.param.u64 	%rd11, [_Z20convolution_kernel_xPdS_S_iii_param_2];
	ld.param.u32 	%r29, [_Z20convolution_kernel_xPdS_S_iii_param_3];
	ld.param.u32 	%r30, [_Z20convolution_kernel_xPdS_S_iii_param_4];
	ld.param.u32 	%r31, [_Z20convolution_kernel_xPdS_S_iii_param_5];
	cvta.to.global.u64 	%rd1, %rd11;
	cvta.to.global.u64 	%rd2, %rd10;
	mov.u32 	%r32, %ctaid.x;
	mov.u32 	%r33, %ntid.x;
	mov.u32 	%r34, %tid.x;
	mad.lo.s32 	%r1, %r32, %r33, %r34;
	mov.u32 	%r35, %ctaid.y;
	mov.u32 	%r36, %ntid.y;
	mov.u32 	%r37, %tid.y;
	mad.lo.s32 	%r2, %r35, %r36, %r37;
	setp.lt.s32 	%p1, %r31, 0;
	mov.f64 	%fd82, 0d0000000000000000;
	@%p1 bra 	$L__BB0_39;
	neg.s32 	%r67, %r31;
	mul.lo.s32 	%r4, %r30, %r2;
	setp.lt.u32 	%p2, %r31, 4;
	mov.f64 	%fd82, 0d0000000000000000;
	@%p2 bra 	$L__BB0_21;
	shl.b32 	%r63, %r31, 1;
	sub.s32 	%r65, 3, %r31;
	and.b32  	%r38, %r63, -8;
	neg.s32 	%r64, %r38;
	sub.s32 	%r62, %r1, %r31;
	add.s32 	%r39, %r1, %r4;
	sub.s32 	%r61, %r39, %r31;
	mov.f64 	%fd82, 0d0000000000000000;
$L__BB0_3:
	.pragma "nounroll";
	setp.lt.s32 	%p3, %r62, 0;
	setp.ge.s32 	%p4, %r62, %r29;
	mul.wide.s32 	%rd12, %r61, 8;
	add.s64 	%rd3, %rd2, %rd12;
	mul.wide.s32 	%rd13, %r63, 8;
	add.s64 	%rd4, %rd1, %rd13;
	or.pred  	%p5, %p3, %p4;
	@%p5 bra 	$L__BB0_5;
	ld.global.f64 	%fd38, [%rd3];
	ld.global.f64 	%fd39, [%rd4];
	fma.rn.f64 	%fd82, %fd38, %fd39, %fd82;
$L__BB0_5:
	add.s32 	%r40, %r62, 1;
	setp.lt.s32 	%p6, %r40, 0;
	setp.ge.s32 	%p7, %r40, %r29;
	or.pred  	%p8, %p6, %p7;
	@%p8 bra 	$L__BB0_7;
	ld.global.f64 	%fd40, [%rd3+8];
	ld.global.f64 	%fd41, [%rd4+-8];
	fma.rn.f64 	%fd82, %fd40, %fd41, %fd82;
$L__BB0_7:
	add.s32 	%r41, %r62, 2;
	setp.lt.s32 	%p9, %r41, 0;
	setp.ge.s32 	%p10, %r41, %r29;
	or.pred  	%p11, %p9, %p10;
	@%p11 bra 	$L__BB0_9;
	ld.global.f64 	%fd42, [%rd3+16];
	ld.global.f64 	%fd43, [%rd4+-16];
	fma.rn.f64 	%fd82, %fd42, %fd43, %fd82;
$L__BB0_9:
	add.s32 	%r42, %r62, 3;
	setp.lt.s32 	%p12, %r42, 0;
	setp.ge.s32 	%p13, %r42, %r29;
	or.pred  	%p14, %p12, %p13;
	@%p14 bra 	$L__BB0_11;
	ld.global.f64 	%fd44, [%rd3+24];
	ld.global.f64 	%fd45, [%rd4+-24];
	fma.rn.f64 	%fd82, %fd44, %fd45, %fd82;
$L__BB0_11:
	add.s32 	%r43, %r62, 4;
	setp.lt.s32 	%p15, %r43, 0;
	setp.ge.s32 	%p16, %r43, %r29;
	or.pred  	%p17, %p15, %p16;
	@%p17 bra 	$L__BB0_13;
	ld.global.f64 	%fd46, [%rd3+32];
	ld.global.f64 	%fd47, [%rd4+-32];
	fma.rn.f64 	%fd82, %fd46, %fd47, %fd82;
$L__BB0_13:
	add.s32 	%r44, %r62, 5;
	setp.lt.s32 	%p18, %r44, 0;
	setp.ge.s32 	%p19, %r44, %r29;
	or.pred  	%p20, %p18, %p19;
	@%p20 bra 	$L__BB0_15;
	ld.global.f64 	%fd48, [%rd3+40];
	ld.global.f64 	%fd49, [%rd4+-40];
	fma.rn.f64 	%fd82, %fd48, %fd49, %fd82;
$L__BB0_15:
	add.s32 	%r45, %r62, 6;
	setp.lt.s32 	%p21, %r45, 0;
	setp.ge.s32 	%p22, %r45, %r29;
	or.pred  	%p23, %p21, %p22;
	@%p23 bra 	$L__BB0_17;
	ld.global.f64 	%fd50, [%rd3+48];
	ld.global.f64 	%fd51, [%rd4+-48];
	fma.rn.f64 	%fd82, %fd50, %fd51, %fd82;
$L__BB0_17:
	add.s32 	%r46, %r62, 7;
	setp.lt.s32 	%p24, %r46, 0;
	setp.ge.s32 	%p25, %r46, %r29;
	or.pred  	%p26, %p24, %p25;
	@%p26 bra 	$L__BB0_19;
	ld.global.f64 	%fd52, [%rd3+56];
	ld.global.f64 	%fd53, [%rd4+-56];
	fma.rn.f64 	%fd82, %fd52, %fd53, %fd82;
$L__BB0_19:
	add.s32 	%r65, %r65, 8;
	add.s32 	%r64, %r64, 8;
	add.s32 	%r63, %r63, -8;
	add.s32 	%r62, %r62, 8;
	add.s32 	%r61, %r61, 8;
	setp.ne.s32 	%p27, %r64, 0;
	@%p27 bra 	$L__BB0_3;
	add.s32 	%r67, %r65, -3;
$L__BB0_21:
	shl.b32 	%r47, %r31, 1;
	and.b32  	%r48, %r47, 6;
	setp.lt.u32 	%p28, %r48, 3;
	@%p28 bra 	$L__BB0_31;
	add.s32 	%r22, %r67, %r1;
	setp.lt.s32 	%p29, %r22, 0;
	setp.ge.s32 	%p30, %r22, %r29;
	add.s32 	%r49, %r22, %r4;
	mul.wide.s32 	%rd14, %r49, 8;
	add.s64 	%rd5, %rd2, %rd14;
	sub.s32 	%r50, %r31, %r67;
	mul.wide.s32 	%rd15, %r50, 8;
	add.s64 	%rd6, %rd1, %rd15;
	or.pred  	%p31, %p29, %p30;
	@%p31 bra 	$L__BB0_24;
	ld.global.f64 	%fd54, [%rd5];
	ld.global.f64 	%fd55, [%rd6];
	fma.rn.f64 	%fd82, %fd54, %fd55, %fd82;
$L__BB0_24:
	add.s32 	%r51, %r22, 1;
	setp.lt.s32 	%p32, %r51, 0;
	setp.ge.s32 	%p33, %r51, %r29;
	or.pred  	%p34, %p32, %p33;
	@%p34 bra 	$L__BB0_26;
	ld.global.f64 	%fd56, [%rd5+8];
	ld.global.f64 	%fd57, [%rd6+-8];
	fma.rn.f64 	%fd82, %fd56, %fd57, %fd82;
$L__BB0_26:
	add.s32 	%r52, %r22, 2;
	setp.lt.s32 	%p35, %r52, 0;
	setp.ge.s32 	%p36, %r52, %r29;
	or.pred  	%p37, %p35, %p36;
	@%p37 bra 	$L__BB0_28;
	ld.global.f64 	%fd58, [%rd5+16];
	ld.global.f64 	%fd59, [%rd6+-16];
	fma.rn.f64 	%fd82, %fd58, %fd59, %fd82;
$L__BB0_28:
	add.s32 	%r53, %r22, 3;
	setp.lt.s32 	%p38, %r53, 0;
	setp.ge.s32 	%p39, %r53, %r29;
	or.pred  	%p40, %p38, %p39;
	@%p40 bra 	$L__BB0_30;
	ld.global.f64 	%fd60, [%rd5+24];
	ld.global.f64 	%fd61, [%rd6+-24];
	fma.rn.f64 	%fd82, %fd60, %fd61, %fd82;
$L__BB0_30:
	add.s32 	%r67, %r67, 4;
$L__BB0_31:
	and.b32  	%r54, %r31, 1;
	setp.eq.b32 	%p41, %r54, 1;
	not.pred 	%p42, %p41;
	@%p42 bra 	$L__BB0_37;
	add.s32 	%r25, %r67, %r1;
	setp.lt.s32 	%p43, %r25, 0;
	setp.ge.s32 	%p44, %r25, %r29;
	add.s32 	%r55, %r25, %r4;
	mul.wide.s32 	%rd16, %r55, 8;
	add.s64 	%rd7, %rd2, %rd16;
	sub.s32 	%r56, %r31, %r67;
	mul.wide.s32 	%rd17, %r56, 8;
	add.s64 	%rd8, %rd1, %rd17;
	or.pred  	%p45, %p43, %p44;
	@%p45 bra 	$L__BB0_34;
	ld.global.f64 	%fd62, [%rd7];
	ld.global.f64 	%fd63, [%rd8];
	fma.rn.f64 	%fd82, %fd62, %fd63, %fd82;
$L__BB0_34:
	add.s32 	%r57, %r25, 1;
	setp.lt.s32 	%p46, %r57, 0;
	setp.ge.s32 	%p47, %r57, %r29;
	or.pred  	%p48, %p46, %p47;
	@%p48 bra 	$L__BB0_36;
	ld.global.f64 	%fd64, [%rd7+8];
	ld.global.f64 	%fd65, [%rd8+-8];
	fma.rn.f64 	%fd82, %fd64, %fd65, %fd82;
$L__BB0_36:
	add.s32 	%r67, %r67, 2;
$L__BB0_37:
	add.s32 	%r28, %r67, %r1;
	setp.lt.s32 	%p49, %r28, 0;
	setp.ge.s32 	%p50, %r28, %r29;
	or.pred  	%p51, %p49, %p50;
	@%p51 bra 	$L__BB0_39;
	add.s32 	%r58, %r28, %r4;
	mul.wide.s32 	%rd18, %r58, 8;
	add.s64 	%rd19, %rd2, %rd18;
	ld.global.f64 	%fd66, [%rd19];
	sub.s32 	%r59, %r31, %r67;
	mul.wide.s32 	%rd20, %r59, 8;
	add.s64 	%rd21, %rd1, %rd20;
	ld.global.f64 	%fd67, [%rd21];
	fma.rn.f64 	%fd82, %fd66, %fd67, %fd82;
$L__BB0_39:
	cvta.to.global.u64 	%rd22, %rd9;
	mad.lo.s32 	%r60, %r29, %r2, %r1;
	mul.wide.s32 	%rd23, %r60, 8;
	add.s64 	%rd24, %rd22, %rd23;
	st.global.f64 	[%rd24], %fd82;
	ret;

}
	// .globl	_Z20convolution_kernel_yPdS_S_iii
.visible .entry _Z20convolution_kernel_yPdS_S_iii(
	.param .u64 .ptr .align 1 _Z20convolution_kernel_yPdS_S_iii_param_0,
	.param .u64 .ptr .align 1 _Z20convolution_kernel_yPdS_S_iii_param_1,
	.param .u64 .ptr .align 1 _Z20convolution_kernel_yPdS_S_iii_param_2,
	.param .u32 _Z20convolution_kernel_yPdS_S_iii_param_3,
	.param .u32 _Z20convolution_kernel_yPdS_S_iii_param_4,
	.param .u32 _Z20convolution_kernel_yPdS_S_iii_param_5
)
{
	.reg .pred 	%p<52>;
	.reg .b32 	%r<108>;
	.reg .b64 	%rd<50>;
	.reg .b64 	%fd<86>;

	ld.param.u64 	%rd7, [_Z20convolution_kernel_yPdS_S_iii_param_0];
	ld.param.u64 	%rd9, [_Z20convolution_kernel_yPdS_S_iii_param_1];
	ld.param.u32 	%r53, [_Z20convolution_kernel_yPdS_S_iii_param_3];
	ld.param.u32 	%r54, [_Z20convolution_kernel_yPdS_S_iii_param_4];
	ld.param.u32 	%r55, [_Z20convolution_kernel_yPdS_S_iii_param_5];
	cvta.to.global.u64 	%rd1, %rd9;
	mov.u32 	%r56, %ntid.y;
	mov.u32 	%r57, %ctaid.y;
	mov.u32 	%r58, %tid.y;
	mad.lo.s32 	%r1, %r56, %r57, %r58;
	mov.u32 	%r59, %ntid.x;
	mov.u32 	%r60, %ctaid.x;
	mov.u32 	%r61, %tid.x;
	mad.lo.s32 	%r2, %r59, %r60, %r61;
	setp.lt.s32 	%p1, %r55, 0;
	@%p1 bra 	$L__BB1_40;
	cvta.to.global.u64 	%rd10, %rd7;
	neg.s32 	%r106, %r55;
	mad.lo.s32 	%r62, %r53, %r2, %r1;
	mul.wide.s32 	%rd11, %r62, 8;
	add.s64 	%rd2, %rd10, %rd11;
	setp.lt.u32 	%p2, %r55, 4;
	mov.f64 	%fd78, 0d0000000000000000;
	@%p2 bra 	$L__BB1_21;
	shl.b32 	%r102, %r55, 1;
	sub.s32 	%r104, 3, %r55;
	and.b32  	%r63, %r102, -8;
	neg.s32 	%r103, %r63;
	sub.s32 	%r101, %r2, %r55;
	mul.lo.s32 	%r64, %r53, %r101;
	add.s32 	%r65, %r64, %r53;
	add.s32 	%r100, %r1, %r65;
	add.s32 	%r66, %r101, 2;
	mad.lo.s32 	%r99, %r53, %r66, %r1;
	add.s32 	%r67, %r101, 3;
	mad.lo.s32 	%r98, %r53, %r67, %r1;
	add.s32 	%r68, %r101, 4;
	mad.lo.s32 	%r97, %r53, %r68, %r1;
	add.s32 	%r69, %r101, 5;
	mad.lo.s32 	%r96, %r53, %r69, %r1;
	add.s32 	%r70, %r101, 6;
	mad.lo.s32 	%r95, %r53, %r70, %r1;
	add.s32 	%r71, %r101, 7;
	mad.lo.s32 	%r94, %r53, %r71, %r1;
	add.s32 	%r93, %r1, %r64;
	mov.f64 	%fd78, 0d0000000000000000;
$L__BB1_3:
	.pragma "nounroll";
	ld.param.u64 	%rd48, [_Z20convolution_kernel_yPdS_S_iii_param_2];
	setp.lt.s32 	%p3, %r101, 0;
	setp.ge.s32 	%p4, %r101, %r54;
	cvta.to.global.u64 	%rd12, %rd48;
	mul.wide.s32 	%rd13, %r102, 8;
	add.s64 	%rd3, %rd12, %rd13;
	or.pred  	%p5, %p3, %p4;
	@%p5 bra 	$L__BB1_5;
	mul.wide.s32 	%rd14, %r93, 8;
	add.s64 	%rd15, %rd1, %rd14;
	ld.global.f64 	%fd37, [%rd15];
	ld.global.f64 	%fd38, [%rd3];
	fma.rn.f64 	%fd78, %fd37, %fd38, %fd78;
$L__BB1_5:
	st.global.f64 	[%rd2], %fd78;
	add.s32 	%r72, %r101, 1;
	setp.lt.s32 	%p6, %r72, 0;
	setp.ge.s32 	%p7, %r72, %r54;
	or.pred  	%p8, %p6, %p7;
	@%p8 bra 	$L__BB1_7;
	mul.wide.s32 	%rd16, %r100, 8;
	add.s64 	%rd17, %rd1, %rd16;
	ld.global.f64 	%fd39, [%rd17];
	ld.global.f64 	%fd40, [%rd3+-8];
	fma.rn.f64 	%fd78, %fd39, %fd40, %fd78;
$L__BB1_7:
	st.global.f64 	[%rd2], %fd78;
	add.s32 	%r73, %r101, 2;
	setp.lt.s32 	%p9, %r73, 0;
	setp.ge.s32 	%p10, %r73, %r54;
	or.pred  	%p11, %p9, %p10;
	@%p11 bra 	$L__BB1_9;
	mul.wide.s32 	%rd18, %r99, 8;
	add.s64 	%rd19, %rd1, %rd18;
	ld.global.f64 	%fd41, [%rd19];
	ld.global.f64 	%fd42, [%rd3+-16];
	fma.rn.f64 	%fd78, %fd41, %fd42, %fd78;
$L__BB1_9:
	st.global.f64 	[%rd2], %fd78;
	add.s32 	%r74, %r101, 3;
	setp.lt.s32 	%p12, %r74, 0;
	setp.ge.s32 	%p13, %r74, %r54;
	or.pred  	%p14, %p12, %p13;
	@%p14 bra 	$L__BB1_11;
	mul.wide.s32 	%rd20, %r98, 8;
	add.s64 	%rd21, %rd1, %rd20;
	ld.global.f64 	%fd43, [%rd21];
	ld.global.f64 	%fd44, [%rd3+-24];
	fma.rn.f64 	%fd78, %fd43, %fd44, %fd78;
$L__BB1_11:
	st.global.f64 	[%rd2], %fd78;
	add.s32 	%r75, %r101, 4;
	setp.lt.s32 	%p15, %r75, 0;
	setp.ge.s32 	%p16, %r75, %r54;
	or.pred  	%p17, %p15, %p16;
	@%p17 bra 	$L__BB1_13;
	mul.wide.s32 	%rd22, %r97, 8;
	add.s64 	%rd23, %rd1, %rd22;
	ld.global.f64 	%fd45, [%rd23];
	ld.global.f64 	%fd46, [%rd3+-32];
	fma.rn.f64 	%fd78, %fd45, %fd46, %fd78;
$L__BB1_13:
	st.global.f64 	[%rd2], %fd78;
	add.s32 	%r76, %r101, 5;
	setp.lt.s32 	%p18, %r76, 0;
	setp.ge.s32 	%p19, %r76, %r54;
	or.pred  	%p20, %p18, %p19;
	@%p20 bra 	$L__BB1_15;
	mul.wide.s32 	%rd24, %r96, 8;
	add.s64 	%rd25, %rd1, %rd24;
	ld.global.f64 	%fd47, [%rd25];
	ld.global.f64 	%fd48, [%rd3+-40];
	fma.rn.f64 	%fd78, %fd47, %fd48, %fd78;
$L__BB1_15:
	st.global.f64 	[%rd2], %fd78;
	add.s32 	%r77, %r101, 6;
	setp.lt.s32 	%p21, %r77, 0;
	setp.ge.s32 	%p22, %r77, %r54;
	or.pred  	%p23, %p21, %p22;
	@%p23 bra 	$L__BB1_17;
	mul.wide.s32 	%rd26, %r95, 8;
	add.s64 	%rd27, %rd1, %rd26;
	ld.global.f64 	%fd49, [%rd27];
	ld.global.f64 	%fd50, [%rd3+-48];
	fma.rn.f64 	%fd78, %fd49, %fd50, %fd78;
$L__BB1_17:
	st.global.f64 	[%rd2], %fd78;
	add.s32 	%r78, %r101, 7;
	setp.lt.s32 	%p24, %r78, 0;
	setp.ge.s32 	%p25, %r78, %r54;
	or.pred  	%p26, %p24, %p25;
	@%p26 bra 	$L__BB1_19;
	mul.wide.s32 	%rd28, %r94, 8;
	add.s64 	%rd29, %rd1, %rd28;
	ld.global.f64 	%fd51, [%rd29];
	ld.global.f64 	%fd52, [%rd3+-56];
	fma.rn.f64 	%fd78, %fd51, %fd52, %fd78;
$L__BB1_19:
	st.global.f64 	[%rd2], %fd78;
	add.s32 	%r104, %r104, 8;
	add.s32 	%r103, %r103, 8;
	add.s32 	%r102, %r102, -8;
	add.s32 	%r101, %r101, 8;
	shl.b32 	%r79, %r53, 3;
	add.s32 	%r100, %r100, %r79;
	add.s32 	%r99, %r99, %r79;
	add.s32 	%r98, %r98, %r79;
	add.s32 	%r97, %r97, %r79;
	add.s32 	%r96, %r96, %r79;
	add.s32 	%r95, %r95, %r79;
	add.s32 	%r94, %r94, %r79;
	add.s32 	%r93, %r93, %r79;
	setp.ne.s32 	%p27, %r103, 0;
	@%p27 bra 	$L__BB1_3;
	add.s32 	%r106, %r104, -3;
$L__BB1_21:
	ld.param.u64 	%rd49, [_Z20convolution_kernel_yPdS_S_iii_param_2];
	cvta.to.global.u64 	%rd4, %rd49;
	shl.b32 	%r80, %r55, 1;
	and.b32  	%r81, %r80, 6;
	setp.lt.u32 	%p28, %r81, 3;
	@%p28 bra 	$L__BB1_31;
	add.s32 	%r42, %r106, %r2;
	setp.lt.s32 	%p29, %r42, 0;
	setp.ge.s32 	%p30, %r42, %r54;
	sub.s32 	%r82, %r55, %r106;
	mul.wide.s32 	%rd30, %r82, 8;
	add.s64 	%rd5, %rd4, %rd30;
	or.pred  	%p31, %p29, %p30;
	@%p31 bra 	$L__BB1_24;
	mad.lo.s32 	%r83, %r42, %r53, %r1;
	mul.wide.s32 	%rd31, %r83, 8;
	add.s64 	%rd32, %rd1, %rd31;
	ld.global.f64 	%fd53, [%rd32];
	ld.global.f64 	%fd54, [%rd5];
	fma.rn.f64 	%fd78, %fd53, %fd54, %fd78;
$L__BB1_24:
	st.global.f64 	[%rd2], %fd78;
	add.s32 	%r43, %r42, 1;
	setp.lt.s32 	%p32, %r43, 0;
	setp.ge.s32 	%p33, %r43, %r54;
	or.pred  	%p34, %p32, %p33;
	@%p34 bra 	$L__BB1_26;
	mad.lo.s32 	%r84, %r43, %r53, %r1;
	mul.wide.s32 	%rd33, %r84, 8;
	add.s64 	%rd34, %rd1, %rd33;
	ld.global.f64 	%fd55, [%rd34];
	ld.global.f64 	%fd56, [%rd5+-8];
	fma.rn.f64 	%fd78, %fd55, %fd56, %fd78;
$L__BB1_26:
	st.global.f64 	[%rd2], %fd78;
	add.s32 	%r44, %r42, 2;
	setp.lt.s32 	%p35, %r44, 0;
	setp.ge.s32 	%p36, %r44, %r54;
	or.pred  	%p37, %p35, %p36;
	@%p37 bra 	$L__BB1_28;
	mad.lo.s32 	%r85, %r44, %r53, %r1;
	mul.wide.s32 	%rd35, %r85, 8;
	add.s64 	%rd36, %rd1, %rd35;
	ld.global.f64 	%fd57, [%rd36];
	ld.global.f64 	%fd58, [%rd5+-16];
	fma.rn.f64 	%fd78, %fd57, %fd58, %fd78;
$L__BB1_28:
	st.global.f64 	[%rd2], %fd78;
	add.s32 	%r45, %r42, 3;
	setp.lt.s32 	%p38, %r45, 0;
	setp.ge.s32 	%p39, %r45, %r54;
	or.pred  	%p40, %p38, %p39;
	@%p40 bra 	$L__BB1_30;
	mad.lo.s32 	%r86, %r45, %r53, %r1;
	mul.wide.s32 	%rd37, %r86, 8;
	add.s64 	%rd38, %rd1, %rd37;
	ld.global.f64 	%fd59, [%rd38];
	ld.global.f64 	%fd60, [%rd5+-24];
	fma.rn.f64 	%fd78, %fd59, %fd60, %fd78;
$L__BB1_30:
	st.global.f64 	[%rd2], %fd78;
	add.s32 	%r106, %r106, 4;
$L__BB1_31:
	and.b32  	%r87, %r55, 1;
	setp.eq.b32 	%p41, %r87, 1;
	not.pred 	%p42, %p41;
	@%p42 bra 	$L__BB1_37;
	add.s32 	%r48, %r106, %r2;
	setp.lt.s32 	%p43, %r48, 0;
	setp.ge.s32 	%p44, %r48, %r54;
	sub.s32 	%r88, %r55, %r106;
	mul.wide.s32 	%rd39, %r88, 8;
	add.s64 	%rd6, %rd4, %rd39;
	or.pred  	%p45, %p43, %p44;
	@%p45 bra 	$L__BB1_34;
	mad.lo.s32 	%r89, %r48, %r53, %r1;
	mul.wide.s32 	%rd40, %r89, 8;
	add.s64 	%rd41, %rd1, %rd40;
	ld.global.f64 	%fd61, [%rd41];
	ld.global.f64 	%fd62, [%rd6];
	fma.rn.f64 	%fd78, %fd61, %fd62, %fd78;
$L__BB1_34:
	st.global.f64 	[%rd2], %fd78;
	add.s32 	%r49, %r48, 1;
	setp.lt.s32 	%p46, %r49, 0;
	setp.ge.s32 	%p47, %r49, %r54;
	or.pred  	%p48, %p46, %p47;
	@%p48 bra 	$L__BB1_36;
	mad.lo.s32 	%r90, %r49, %r53, %r1;
	mul.wide.s32 	%rd42, %r90, 8;
	add.s64 	%rd43, %rd1, %rd42;
	ld.global.f64 	%fd63, [%rd43];
	ld.global.f64 	%fd64, [%rd6+-8];
	fma.rn.f64 	%fd78, %fd63, %fd64, %fd78;
$L__BB1_36:
	st.global.f64 	[%rd2], %fd78;
	add.s32 	%r106, %r106, 2;
$L__BB1_37:
	add.s32 	%r52, %r106, %r2;
	setp.lt.s32 	%p49, %r52, 0;
	setp.ge.s32 	%p50, %r52, %r54;
	or.pred  	%p51, %p49, %p50;
	@%p51 bra 	$L__BB1_39;
	mad.lo.s32 	%r91, %r52, %r53, %r1;
	mul.wide.s32 	%rd44, %r91, 8;
	add.s64 	%rd45, %rd1, %rd44;
	ld.global.f64 	%fd65, [%rd45];
	sub.s32 	%r92, %r55, %r106;
	mul.wide.s32 	%rd46, %r92, 8;
	add.s64 	%rd47, %rd4, %rd46;
	ld.global.f64 	%fd66, [%rd47];
	fma.rn.f64 	%fd78, %fd65, %fd66, %fd78;
$L__BB1_39:
	st.global.f64 	[%rd2], %fd78;
$L__BB1_40:
	ret;

}


// ===== COMPILED SASS (sm_100) =====

	.target	sm_100

	.elftype	@"ET_EXEC"


//--------------------- .note.nv.tkinfo           --------------------------
	.section	.note.nv.tkinfo,"",@"SHT_NOTE"
	.sectionflags	@"SHF_NOTE_NV_TKINFO"
	.tkinfo
        /*0018*/ 	.word	0x00000002
        /*0030*/ 	.string	""
        /*0030*/ 	.string	"ptxas"
        /*0030*/ 	.string	"Cuda compilation tools, release 13.0, V13.0.88"
        /*0030*/ 	.string	"Build cuda_13.0.r13.0/compiler.36424714_0"
        /*0030*/ 	.string	"-arch sm_100 -m 64 "



//--------------------- .note.nv.cuinfo           --------------------------
	.section	.note.nv.cuinfo,"",@"SHT_NOTE"
	.sectionflags	@"SHF_NOTE_NV_CUINFO"
        /*0018*/ 	.short	0x0002
        /*001a*/ 	.short	0x0064
        /*001c*/ 	.short	0x0082
	.zero		2


//--------------------- .nv.info                  --------------------------
	.section	.nv.info,"",@"SHT_CUDA_INFO"
	.align	4


	//----- nvinfo : EIATTR_REGCOUNT
	.align		4
        /*0000*/ 	.byte	0x04, 0x2f
        /*0002*/ 	.short	(.L_1 - .L_0)
	.align		4
.L_0:
        /*0004*/ 	.word	index@(_Z20convolution_kernel_xPdS_S_iii)
        /*0008*/ 	.word	0x0000001e


	//----- nvinfo : EIATTR_FRAME_SIZE
	.align		4
.L_1:
        /*000c*/ 	.byte	0x04, 0x11
        /*000e*/ 	.short	(.L_3 - .L_2)
	.align		4
.L_2:
        /*0010*/ 	.word	index@(_Z20convolution_kernel_xPdS_S_iii)
        /*0014*/ 	.word	0x00000000


	//----- nvinfo : EIATTR_REGCOUNT
	.align		4
.L_3:
        /*0018*/ 	.byte	0x04, 0x2f
        /*001a*/ 	.short	(.L_5 - .L_4)
	.align		4
.L_4:
        /*001c*/ 	.word	index@(_Z20convolution_kernel_yPdS_S_iii)
        /*0020*/ 	.word	0x00000020


	//----- nvinfo : EIATTR_FRAME_SIZE
	.align		4
.L_5:
        /*0024*/ 	.byte	0x04, 0x11
        /*0026*/ 	.short	(.L_7 - .L_6)
	.align		4
.L_6:
        /*0028*/ 	.word	index@(_Z20convolution_kernel_yPdS_S_iii)
        /*002c*/ 	.word	0x00000000


	//----- nvinfo : EIATTR_MIN_STACK_SIZE
	.align		4
.L_7:
        /*0030*/ 	.byte	0x04, 0x12
        /*0032*/ 	.short	(.L_9 - .L_8)
	.align		4
.L_8:
        /*0034*/ 	.word	index@(_Z20convolution_kernel_yPdS_S_iii)
        /*0038*/ 	.word	0x00000000


	//----- nvinfo : EIATTR_MIN_STACK_SIZE
	.align		4
.L_9:
        /*003c*/ 	.byte	0x04, 0x12
        /*003e*/ 	.short	(.L_11 - .L_10)
	.align		4
.L_10:
        /*0040*/ 	.word	index@(_Z20convolution_kernel_xPdS_S_iii)
        /*0044*/ 	.word	0x00000000
.L_11:


//--------------------- .nv.compat                --------------------------
	.section	.nv.compat,"",@"SHT_CUDA_COMPAT_INFO"
	.align	4
        /*0000*/ 	.byte	0x02, 0x09, 0x00, 0x00, 0x02, 0x02, 0x01, 0x00, 0x02, 0x05, 0x05, 0x00, 0x03, 0x07, 0x01, 0x01
        /*0010*/ 	.byte	0x02, 0x03, 0x00, 0x00, 0x02, 0x06, 0x01, 0x00, 0x04, 0x0b, 0x08, 0x00, 0x01, 0x00, 0x00, 0x00
        /*0020*/ 	.byte	0x00, 0x00, 0x00, 0x00


//--------------------- .nv.info._Z20convolution_kernel_yPdS_S_iii --------------------------
	.section	.nv.info._Z20convolution_kernel_yPdS_S_iii,"",@"SHT_CUDA_INFO"
	.sectionflags	@""
	.align	4


	//----- nvinfo : EIATTR_CUDA_API_VERSION
	.align		4
        /*0000*/ 	.byte	0x04, 0x37
        /*0002*/ 	.short	(.L_13 - .L_12)
.L_12:
        /*0004*/ 	.word	0x00000082


	//----- nvinfo : EIATTR_KPARAM_INFO
	.align		4
.L_13:
        /*0008*/ 	.byte	0x04, 0x17
        /*000a*/ 	.short	(.L_15 - .L_14)
.L_14:
        /*000c*/ 	.word	0x00000000
        /*0010*/ 	.short	0x0005
        /*0012*/ 	.short	0x0020
        /*0014*/ 	.byte	0x00, 0xf0, 0x11, 0x00


	//----- nvinfo : EIATTR_KPARAM_INFO
	.align		4
.L_15:
        /*0018*/ 	.byte	0x04, 0x17
        /*001a*/ 	.short	(.L_17 - .L_16)
.L_16:
        /*001c*/ 	.word	0x00000000
        /*0020*/ 	.short	0x0004
        /*0022*/ 	.short	0x001c
        /*0024*/ 	.byte	0x00, 0xf0, 0x11, 0x00


	//----- nvinfo : EIATTR_KPARAM_INFO
	.align		4
.L_17:
        /*0028*/ 	.byte	0x04, 0x17
        /*002a*/ 	.short	(.L_19 - .L_18)
.L_18:
        /*002c*/ 	.word	0x00000000
        /*0030*/ 	.short	0x0003
        /*0032*/ 	.short	0x0018
        /*0034*/ 	.byte	0x00, 0xf0, 0x11, 0x00


	//----- nvinfo : EIATTR_KPARAM_INFO
	.align		4
.L_19:
        /*0038*/ 	.byte	0x04, 0x17
        /*003a*/ 	.short	(.L_21 - .L_20)
.L_20:
        /*003c*/ 	.word	0x00000000
        /*0040*/ 	.short	0x0002
        /*0042*/ 	.short	0x0010
        /*0044*/ 	.byte	0x00, 0xf5, 0x21, 0x00


	//----- nvinfo : EIATTR_KPARAM_INFO
	.align		4
.L_21:
        /*0048*/ 	.byte	0x04, 0x17
        /*004a*/ 	.short	(.L_23 - .L_22)
.L_22:
        /*004c*/ 	.word	0x00000000
        /*0050*/ 	.short	0x0001
        /*0052*/ 	.short	0x0008
        /*0054*/ 	.byte	0x00, 0xf5, 0x21, 0x00


	//----- nvinfo : EIATTR_KPARAM_INFO
	.align		4
.L_23:
        /*0058*/ 	.byte	0x04, 0x17
        /*005a*/ 	.short	(.L_25 - .L_24)
.L_24:
        /*005c*/ 	.word	0x00000000
        /*0060*/ 	.short	0x0000
        /*0062*/ 	.short	0x0000
        /*0064*/ 	.byte	0x00, 0xf5, 0x21, 0x00


	//----- nvinfo : EIATTR_SPARSE_MMA_MASK
	.align		4
.L_25:
        /*0068*/ 	.byte	0x03, 0x50
        /*006a*/ 	.short	0x0000


	//----- nvinfo : EIATTR_MAXREG_COUNT
	.align		4
        /*006c*/ 	.byte	0x03, 0x1b
        /*006e*/ 	.short	0x00ff


	//----- nvinfo : EIATTR_MERCURY_ISA_VERSION
	.align		4
        /*0070*/ 	.byte	0x03, 0x5f
        /*0072*/ 	.short	0x0101


	//----- nvinfo : EIATTR_VRC_CTA_INIT_COUNT
	.align		4
        /*0074*/ 	.byte	0x02, 0x4a
	.zero		1
	.zero		1


	//----- nvinfo : EIATTR_EXIT_INSTR_OFFSETS
	.align		4
        /*0078*/ 	.byte	0x04, 0x1c
        /*007a*/ 	.short	(.L_27 - .L_26)


	//   ....[0]....
.L_26:
        /*007c*/ 	.word	0x00000080


	//   ....[1]....
        /*0080*/ 	.word	0x00000eb0


	//----- nvinfo : EIATTR_CRS_STACK_SIZE
	.align		4
.L_27:
        /*0084*/ 	.byte	0x04, 0x1e
        /*0086*/ 	.short	(.L_29 - .L_28)
.L_28:
        /*0088*/ 	.word	0x00000000


	//----- nvinfo : EIATTR_CBANK_PARAM_SIZE
	.align		4
.L_29:
        /*008c*/ 	.byte	0x03, 0x19
        /*008e*/ 	.short	0x0024


	//----- nvinfo : EIATTR_PARAM_CBANK
	.align		4
        /*0090*/ 	.byte	0x04, 0x0a
        /*0092*/ 	.short	(.L_31 - .L_30)
	.align		4
.L_30:
        /*0094*/ 	.word	index@(.nv.constant0._Z20convolution_kernel_yPdS_S_iii)
        /*0098*/ 	.short	0x0380
        /*009a*/ 	.short	0x0024


	//----- nvinfo : EIATTR_SW_WAR
	.align		4
.L_31:
        /*009c*/ 	.byte	0x04, 0x36
        /*009e*/ 	.short	(.L_33 - .L_32)
.L_32:
        /*00a0*/ 	.word	0x00000008
.L_33:


//--------------------- .nv.info._Z20convolution_kernel_xPdS_S_iii --------------------------
	.section	.nv.info._Z20convolution_kernel_xPdS_S_iii,"",@"SHT_CUDA_INFO"
	.sectionflags	@""
	.align	4


	//----- nvinfo : EIATTR_CUDA_API_VERSION
	.align		4
        /*0000*/ 	.byte	0x04, 0x37
        /*0002*/ 	.short	(.L_35 - .L_34)
.L_34:
        /*0004*/ 	.word	0x00000082


	//----- nvinfo : EIATTR_KPARAM_INFO
	.align		4
.L_35:
        /*0008*/ 	.byte	0x04, 0x17
        /*000a*/ 	.short	(.L_37 - .L_36)
.L_36:
        /*000c*/ 	.word	0x00000000
        /*0010*/ 	.short	0x0005
        /*0012*/ 	.short	0x0020
        /*0014*/ 	.byte	0x00, 0xf0, 0x11, 0x00


	//----- nvinfo : EIATTR_KPARAM_INFO
	.align		4
.L_37:
        /*0018*/ 	.byte	0x04, 0x17
        /*001a*/ 	.short	(.L_39 - .L_38)
.L_38:
        /*001c*/ 	.word	0x00000000
        /*0020*/ 	.short	0x0004
        /*0022*/ 	.short	0x001c
        /*0024*/ 	.byte	0x00, 0xf0, 0x11, 0x00


	//----- nvinfo : EIATTR_KPARAM_INFO
	.align		4
.L_39:
        /*0028*/ 	.byte	0x04, 0x17
        /*002a*/ 	.short	(.L_41 - .L_40)
.L_40:
        /*002c*/ 	.word	0x00000000
        /*0030*/ 	.short	0x0003
        /*0032*/ 	.short	0x0018
        /*0034*/ 	.byte	0x00, 0xf0, 0x11, 0x00


	//----- nvinfo : EIATTR_KPARAM_INFO
	.align		4
.L_41:
        /*0038*/ 	.byte	0x04, 0x17
        /*003a*/ 	.short	(.L_43 - .L_42)
.L_42:
        /*003c*/ 	.word	0x00000000
        /*0040*/ 	.short	0x0002
        /*0042*/ 	.short	0x0010
        /*0044*/ 	.byte	0x00, 0xf5, 0x21, 0x00


	//----- nvinfo : EIATTR_KPARAM_INFO
	.align		4
.L_43:
        /*0048*/ 	.byte	0x04, 0x17
        /*004a*/ 	.short	(.L_45 - .L_44)
.L_44:
        /*004c*/ 	.word	0x00000000
        /*0050*/ 	.short	0x0001
        /*0052*/ 	.short	0x0008
        /*0054*/ 	.byte	0x00, 0xf5, 0x21, 0x00


	//----- nvinfo : EIATTR_KPARAM_INFO
	.align		4
.L_45:
        /*0058*/ 	.byte	0x04, 0x17
        /*005a*/ 	.short	(.L_47 - .L_46)
.L_46:
        /*005c*/ 	.word	0x00000000
        /*0060*/ 	.short	0x0000
        /*0062*/ 	.short	0x0000
        /*0064*/ 	.byte	0x00, 0xf5, 0x21, 0x00


	//----- nvinfo : EIATTR_SPARSE_MMA_MASK
	.align		4
.L_47:
        /*0068*/ 	.byte	0x03, 0x50
        /*006a*/ 	.short	0x0000


	//----- nvinfo : EIATTR_MAXREG_COUNT
	.align		4
        /*006c*/ 	.byte	0x03, 0x1b
        /*006e*/ 	.short	0x00ff


	//----- nvinfo : EIATTR_MERCURY_ISA_VERSION
	.align		4
        /*0070*/ 	.byte	0x03, 0x5f
        /*0072*/ 	.short	0x0101


	//----- nvinfo : EIATTR_VRC_CTA_INIT_COUNT
	.align		4
        /*0074*/ 	.byte	0x02, 0x4a
	.zero		1
	.zero		1


	//----- nvinfo : EIATTR_EXIT_INSTR_OFFSETS
	.align		4
        /*0078*/ 	.byte	0x04, 0x1c
        /*007a*/ 	.short	(.L_49 - .L_48)


	//   ....[0]....
.L_48:
        /*007c*/ 	.word	0x00000aa0


	//----- nvinfo : EIATTR_CRS_STACK_SIZE
	.align		4
.L_49:
        /*0080*/ 	.byte	0x04, 0x1e
        /*0082*/ 	.short	(.L_51 - .L_50)
.L_50:
        /*0084*/ 	.word	0x00000000


	//----- nvinfo : EIATTR_CBANK_PARAM_SIZE
	.align		4
.L_51:
        /*0088*/ 	.byte	0x03, 0x19
        /*008a*/ 	.short	0x0024


	//----- nvinfo : EIATTR_PARAM_CBANK
	.align		4
        /*008c*/ 	.byte	0x04, 0x0a
        /*008e*/ 	.short	(.L_53 - .L_52)
	.align		4
.L_52:
        /*0090*/ 	.word	index@(.nv.constant0._Z20convolution_kernel_xPdS_S_iii)
        /*0094*/ 	.short	0x0380
        /*0096*/ 	.short	0x0024


	//----- nvinfo : EIATTR_SW_WAR
	.align		4
.L_53:
        /*0098*/ 	.byte	0x04, 0x36
        /*009a*/ 	.short	(.L_55 - .L_54)
.L_54:
        /*009c*/ 	.word	0x00000008
.L_55:


//--------------------- .nv.callgraph             --------------------------
	.section	.nv.callgraph,"",@"SHT_CUDA_CALLGRAPH"
	.align	4
	.sectionentsize	8
	.align		4
        /*0000*/ 	.word	0x00000000
	.align		4
        /*0004*/ 	.word	0xffffffff
	.align		4
        /*0008*/ 	.word	0x00000000
	.align		4
        /*000c*/ 	.word	0xfffffffe
	.align		4
        /*0010*/ 	.word	0x00000000
	.align		4
        /*0014*/ 	.word	0xfffffffd
	.align		4
        /*0018*/ 	.word	0x00000000
	.align		4
        /*001c*/ 	.word	0xfffffffc


//--------------------- .text._Z20convolution_kernel_yPdS_S_iii --------------------------
	.section	.text._Z20convolution_kernel_yPdS_S_iii,"ax",@progbits
	.align	128
        .global         _Z20convolution_kernel_yPdS_S_iii
        .type           _Z20convolution_kernel_yPdS_S_iii,@function
        .size           _Z20convolution_kernel_yPdS_S_iii,(.L_x_18 - _Z20convolution_kernel_yPdS_S_iii)
        .other          _Z20convolution_kernel_yPdS_S_iii,@"STO_CUDA_ENTRY STV_DEFAULT"
_Z20convolution_kernel_yPdS_S_iii:
.text._Z20convolution_kernel_yPdS_S_iii:
[----:B------:R-:W-:Y:S01]  /*0000*/  LDC R1, c[0x0][0x37c] ;  /* 0x0000df00ff017b82 */ /* 0x000fe20000000800 */
[----:B------:R-:W0:Y:S01]  /*0010*/  LDCU UR7, c[0x0][0x3a0] ;  /* 0x00007400ff0777ac */ /* 0x000e220008000800 */
[----:B------:R-:W1:Y:S01]  /*0020*/  S2R R0, SR_CTAID.Y ;  /* 0x0000000000007919 */ /* 0x000e620000002600 */
[----:B------:R-:W2:Y:S01]  /*0030*/  LDCU UR4, c[0x0][0x364] ;  /* 0x00006c80ff0477ac */ /* 0x000ea20008000800 */
[----:B------:R-:W3:Y:S01]  /*0040*/  S2R R3, SR_TID.Y ;  /* 0x0000000000037919 */ /* 0x000ee20000002200 */
[----:B------:R-:W4:Y:S01]  /*0050*/  S2R R2, SR_CTAID.X ;  /* 0x0000000000027919 */ /* 0x000f220000002500 */
[----:B------:R-:W1:Y:S01]  /*0060*/  S2R R5, SR_TID.X ;  /* 0x0000000000057919 */ /* 0x000e620000002100 */
[----:B0-----:R-:W-:-:S13]  /*0070*/  ISETP.LE.AND P0, PT, RZ, UR7, PT ;  /* 0x00000007ff007c0c */ /* 0x001fda000bf03270 */
[----:B--2---:R-:W-:Y:S05]  /*0080*/  @!P0 EXIT ;  /* 0x000000000000894d */ /* 0x004fea0003800000 */
[----:B------:R-:W0:Y:S01]  /*0090*/  LDCU UR6, c[0x0][0x398] ;  /* 0x00007300ff0677ac */ /* 0x000e220008000800 */
[----:B------:R-:W2:Y:S01]  /*00a0*/  LDC.64 R12, c[0x0][0x380] ;  /* 0x0000e000ff0c7b82 */ /* 0x000ea20000000a00 */
[----:B-1-3--:R-:W-:Y:S01]  /*00b0*/  IMAD R0, R0, UR4, R3 ;  /* 0x0000000400007c24 */ /* 0x00afe2000f8e0203 */
[----:B------:R-:W-:Y:S01]  /*00c0*/  CS2R R10, SRZ ;  /* 0x00000000000a7805 */ /* 0x000fe2000001ff00 */
[----:B------:R-:W4:Y:S01]  /*00d0*/  LDCU UR5, c[0x0][0x360] ;  /* 0x00006c00ff0577ac */ /* 0x000f220008000800 */
[----:B------:R-:W-:Y:S01]  /*00e0*/  UISETP.GE.U32.AND UP0, UPT, UR7, 0x4, UPT ;  /* 0x000000040700788c */ /* 0x000fe2000bf06070 */
[----:B------:R-:W1:Y:S01]  /*00f0*/  LDCU.64 UR8, c[0x0][0x358] ;  /* 0x00006b00ff0877ac */ /* 0x000e620008000a00 */
[----:B------:R-:W-:Y:S01]  /*0100*/  UIADD3 UR4, UPT, UPT, -UR7, URZ, URZ ;  /* 0x000000ff07047290 */ /* 0x000fe2000fffe1ff */
[----:B0-----:R-:W-:Y:S01]  /*0110*/  MOV R29, UR6 ;  /* 0x00000006001d7c02 */ /* 0x001fe20008000f00 */
[----:B----4-:R-:W-:-:S04]  /*0120*/  IMAD R3, R2, UR5, R5 ;  /* 0x0000000502037c24 */ /* 0x010fc8000f8e0205 */
[----:B------:R-:W-:-:S04]  /*0130*/  IMAD R5, R3, R29, R0 ;  /* 0x0000001d03057224 */ /* 0x000fc800078e0200 */
[----:B--2---:R-:W-:Y:S01]  /*0140*/  IMAD.WIDE R12, R5, 0x8, R12 ;  /* 0x00000008050c7825 */ /* 0x004fe200078e020c */
[----:B-1----:R-:W-:Y:S06]  /*0150*/  BRA.U !UP0, `(.L_x_0) ;  /* 0x0000000508c07547 */ /* 0x002fec000b800000 */
[----:B------:R-:W0:Y:S01]  /*0160*/  LDC.64 R8, c[0x0][0x390] ;  /* 0x0000e400ff087b82 */ /* 0x000e220000000a00 */
[----:B------:R-:W-:Y:S01]  /*0170*/  VIADD R25, R3, -UR7 ;  /* 0x8000000703197c36 */ /* 0x000fe20008000000 */
[----:B------:R-:W-:Y:S01]  /*0180*/  USHF.L.U32 UR6, UR7, 0x1, URZ ;  /* 0x0000000107067899 */ /* 0x000fe200080006ff */
[----:B------:R-:W-:Y:S01]  /*0190*/  CS2R R10, SRZ ;  /* 0x00000000000a7805 */ /* 0x000fe2000001ff00 */
[----:B------:R-:W-:Y:S01]  /*01a0*/  UIADD3 UR5, UPT, UPT, -UR7, 0x3, URZ ;  /* 0x0000000307057890 */ /* 0x000fe2000fffe1ff */
[CC--:B------:R-:W-:Y:S01]  /*01b0*/  IMAD R15, R25.reuse, R29.reuse, R29 ;  /* 0x0000001d190f7224 */ /* 0x0c0fe200078e021d */
[C---:B------:R-:W-:Y:S01]  /*01c0*/  IADD3 R22, PT, PT, R25.reuse, 0x2, RZ ;  /* 0x0000000219167810 */ /* 0x040fe20007ffe0ff */
[C---:B------:R-:W-:Y:S01]  /*01d0*/  VIADD R4, R25.reuse, 0x3 ;  /* 0x0000000319047836 */ /* 0x040fe20000000000 */
[C---:B------:R-:W-:Y:S01]  /*01e0*/  IADD3 R5, PT, PT, R25.reuse, 0x4, RZ ;  /* 0x0000000419057810 */ /* 0x040fe20007ffe0ff */
[C---:B------:R-:W-:Y:S01]  /*01f0*/  VIADD R6, R25.reuse, 0x5 ;  /* 0x0000000519067836 */ /* 0x040fe20000000000 */
[C---:B------:R-:W-:Y:S01]  /*0200*/  IADD3 R7, PT, PT, R25.reuse, 0x6, RZ ;  /* 0x0000000619077810 */ /* 0x040fe20007ffe0ff */
[----:B------:R-:W-:Y:S01]  /*0210*/  VIADD R23, R25, 0x7 ;  /* 0x0000000719177836 */ /* 0x000fe20000000000 */
[----:B------:R-:W-:Y:S01]  /*0220*/  ULOP3.LUT UR4, UR6, 0xfffffff8, URZ, 0xc0, !UPT ;  /* 0xfffffff806047892 */ /* 0x000fe2000f8ec0ff */
[-CC-:B------:R-:W-:Y:S01]  /*0230*/  IMAD R22, R22, R29.reuse, R0.reuse ;  /* 0x0000001d16167224 */ /* 0x180fe200078e0200 */
[----:B------:R-:W-:Y:S01]  /*0240*/  MOV R27, UR6 ;  /* 0x00000006001b7c02 */ /* 0x000fe20008000f00 */
[-CC-:B------:R-:W-:Y:S01]  /*0250*/  IMAD R4, R4, R29.reuse, R0.reuse ;  /* 0x0000001d04047224 */ /* 0x180fe200078e0200 */
[----:B------:R-:W1:Y:S01]  /*0260*/  LDCU UR7, c[0x0][0x39c] ;  /* 0x00007380ff0777ac */ /* 0x000e620008000800 */
[----:B------:R-:W-:-:S02]  /*0270*/  IMAD R5, R5, R29, R0 ;  /* 0x0000001d05057224 */ /* 0x000fc400078e0200 */
[-CC-:B------:R-:W-:Y:S01]  /*0280*/  IMAD R6, R6, R29.reuse, R0.reuse ;  /* 0x0000001d06067224 */ /* 0x180fe200078e0200 */
[----:B------:R-:W-:Y:S01]  /*0290*/  UIADD3 UR4, UPT, UPT, -UR4, URZ, URZ ;  /* 0x000000ff04047290 */ /* 0x000fe2000fffe1ff */
[-CC-:B------:R-:W-:Y:S02]  /*02a0*/  IMAD R7, R7, R29.reuse, R0.reuse ;  /* 0x0000001d07077224 */ /* 0x180fe400078e0200 */
[-CC-:B------:R-:W-:Y:S02]  /*02b0*/  IMAD R23, R23, R29.reuse, R0.reuse ;  /* 0x0000001d17177224 */ /* 0x180fe400078e0200 */
[----:B------:R-:W-:Y:S02]  /*02c0*/  IMAD R2, R25, R29, R0 ;  /* 0x0000001d19027224 */ /* 0x000fe400078e0200 */
[----:B------:R-:W-:-:S07]  /*02d0*/  IMAD.IADD R24, R0, 0x1, R15 ;  /* 0x0000000100187824 */ /* 0x000fce00078e020f */
.L_x_1:
[----:B-1----:R-:W-:Y:S01]  /*02e0*/  ISETP.GE.AND P1, PT, R25, UR7, PT ;  /* 0x0000000719007c0c */ /* 0x002fe2000bf26270 */
[----:B0-----:R-:W-:-:S03]  /*02f0*/  IMAD.WIDE R14, R27, 0x8, R8 ;  /* 0x000000081b0e7825 */ /* 0x001fc600078e0208 */
[----:B------:R-:W-:-:S13]  /*0300*/  ISETP.LT.OR P1, PT, R25, RZ, P1 ;  /* 0x000000ff1900720c */ /* 0x000fda0000f21670 */
[----:B------:R-:W0:Y:S01]  /*0310*/  @!P1 LDC.64 R28, c[0x0][0x388] ;  /* 0x0000e200ff1c9b82 */ /* 0x000e220000000a00 */
[----:B--2---:R-:W2:Y:S01]  /*0320*/  @!P1 LDG.E.64 R18, desc[UR8][R14.64] ;  /* 0x000000080e129981 */ /* 0x004ea2000c1e1b00 */
[----:B0-----:R-:W-:-:S05]  /*0330*/  @!P1 IMAD.WIDE R28, R2, 0x8, R28 ;  /* 0x00000008021c9825 */ /* 0x001fca00078e021c */
[----:B------:R-:W2:Y:S01]  /*0340*/  @!P1 LDG.E.64 R20, desc[UR8][R28.64] ;  /* 0x000000081c149981 */ /* 0x000ea2000c1e1b00 */
[----:B------:R-:W-:-:S04]  /*0350*/  IADD3 R16, PT, PT, R25, 0x1, RZ ;  /* 0x0000000119107810 */ /* 0x000fc80007ffe0ff */
[----:B------:R-:W-:-:S04]  /*0360*/  ISETP.GE.AND P0, PT, R16, UR7, PT ;  /* 0x0000000710007c0c */ /* 0x000fc8000bf06270 */
[----:B------:R-:W-:-:S13]  /*0370*/  ISETP.LT.OR P0, PT, R16, RZ, P0 ;  /* 0x000000ff1000720c */ /* 0x000fda0000701670 */
[----:B------:R-:W0:Y:S02]  /*0380*/  @!P0 LDC.64 R16, c[0x0][0x388] ;  /* 0x0000e200ff108b82 */ /* 0x000e240000000a00 */
[----:B0-----:R-:W-:Y:S01]  /*0390*/  @!P0 IMAD.WIDE R16, R24, 0x8, R16 ;  /* 0x0000000818108825 */ /* 0x001fe200078e0210 */
[----:B--2---:R-:W-:-:S07]  /*03a0*/  @!P1 DFMA R10, R20, R18, R10 ;  /* 0x00000012140a922b */ /* 0x004fce000000000a */
[----:B------:R0:W-:Y:S04]  /*03b0*/  STG.E.64 desc[UR8][R12.64], R10 ;  /* 0x0000000a0c007986 */ /* 0x0001e8000c101b08 */
[----:B------:R-:W0:Y:S04]  /*03c0*/  @!P0 LDG.E.64 R18, desc[UR8][R14.64+-0x8] ;  /* 0xfffff8080e128981 */ /* 0x000e28000c1e1b00 */
[----:B------:R1:W0:Y:S01]  /*03d0*/  @!P0 LDG.E.64 R20, desc[UR8][R16.64] ;  /* 0x0000000810148981 */ /* 0x000222000c1e1b00 */
[----:B------:R-:W-:-:S05]  /*03e0*/  VIADD R26, R25, 0x2 ;  /* 0x00000002191a7836 */ /* 0x000fca0000000000 */
[----:B------:R-:W-:-:S04]  /*03f0*/  ISETP.GE.AND P1, PT, R26, UR7, PT ;  /* 0x000000071a007c0c */ /* 0x000fc8000bf26270 */
[----:B------:R-:W-:-:S13]  /*0400*/  ISETP.LT.OR P1, PT, R26, RZ, P1 ;  /* 0x000000ff1a00720c */ /* 0x000fda0000f21670 */
[----:B-1----:R-:W1:Y:S02]  /*0410*/  @!P1 LDC.64 R16, c[0x0][0x388] ;  /* 0x0000e200ff109b82 */ /* 0x002e640000000a00 */
[----:B-1----:R-:W-:Y:S01]  /*0420*/  @!P1 IMAD.WIDE R28, R22, 0x8, R16 ;  /* 0x00000008161c9825 */ /* 0x002fe200078e0210 */
[----:B0-----:R-:W-:-:S07]  /*0430*/  @!P0 DFMA R10, R20, R18, R10 ;  /* 0x00000012140a822b */ /* 0x001fce000000000a */
[----:B------:R0:W-:Y:S04]  /*0440*/  STG.E.64 desc[UR8][R12.64], R10 ;  /* 0x0000000a0c007986 */ /* 0x0001e8000c101b08 */
[----:B------:R-:W0:Y:S04]  /*0450*/  @!P1 LDG.E.64 R18, desc[UR8][R14.64+-0x10] ;  /* 0xfffff0080e129981 */ /* 0x000e28000c1e1b00 */
[----:B------:R-:W0:Y:S01]  /*0460*/  @!P1 LDG.E.64 R20, desc[UR8][R28.64] ;  /* 0x000000081c149981 */ /* 0x000e22000c1e1b00 */
[----:B------:R-:W-:-:S04]  /*0470*/  IADD3 R26, PT, PT, R25, 0x3, RZ ;  /* 0x00000003191a7810 */ /* 0x000fc80007ffe0ff */
[----:B------:R-:W-:-:S04]  /*0480*/  ISETP.GE.AND P0, PT, R26, UR7, PT ;  /* 0x000000071a007c0c */ /* 0x000fc8000bf06270 */
[----:B------:R-:W-:-:S13]  /*0490*/  ISETP.LT.OR P0, PT, R26, RZ, P0 ;  /* 0x000000ff1a00720c */ /* 0x000fda0000701670 */
[----:B------:R-:W1:Y:S02]  /*04a0*/  @!P0 LDC.64 R16, c[0x0][0x388] ;  /* 0x0000e200ff108b82 */ /* 0x000e640000000a00 */
[----:B-1----:R-:W-:Y:S01]  /*04b0*/  @!P0 IMAD.WIDE R16, R4, 0x8, R16 ;  /* 0x0000000804108825 */ /* 0x002fe200078e0210 */
[----:B0-----:R-:W-:-:S07]  /*04c0*/  @!P1 DFMA R10, R20, R18, R10 ;  /* 0x00000012140a922b */ /* 0x001fce000000000a */
        /* <DEDUP_REMOVED lines=11> */
[----:B------:R1:W0:Y:S01]  /*0580*/  @!P1 LDG.E.64 R20, desc[UR8][R28.64] ;  /* 0x000000081c149981 */ /* 0x000222000c1e1b00 */
[----:B------:R-:W-:-:S04]  /*0590*/  IADD3 R26, PT, PT, R25, 0x5, RZ ;  /* 0x00000005191a7810 */ /* 0x000fc80007ffe0ff */
[----:B------:R-:W-:-:S04]  /*05a0*/  ISETP.GE.AND P0, PT, R26, UR7, PT ;  /* 0x000000071a007c0c */ /* 0x000fc8000bf06270 */
[----:B------:R-:W-:Y:S01]  /*05b0*/  ISETP.LT.OR P0, PT, R26, RZ, P0 ;  /* 0x000000ff1a00720c */ /* 0x000fe20000701670 */
[----:B-1----:R-:W1:-:S12]  /*05c0*/  LDC R29, c[0x0][0x398] ;  /* 0x0000e600ff1d7b82 */ /* 0x002e580000000800 */
[----:B------:R-:W2:Y:S01]  /*05d0*/  @!P0 LDC.64 R16, c[0x0][0x388] ;  /* 0x0000e200ff108b82 */ /* 0x000ea20000000a00 */
[----:B0-----:R-:W-:Y:S01]  /*05e0*/  @!P1 DFMA R10, R20, R18, R10 ;  /* 0x00000012140a922b */ /* 0x001fe2000000000a */
[----:B--2---:R-:W-:-:S06]  /*05f0*/  @!P0 IMAD.WIDE R20, R6, 0x8, R16 ;  /* 0x0000000806148825 */ /* 0x004fcc00078e0210 */
[----:B------:R0:W-:Y:S04]  /*0600*/  STG.E.64 desc[UR8][R12.64], R10 ;  /* 0x0000000a0c007986 */ /* 0x0001e8000c101b08 */
[----:B------:R-:W0:Y:S04]  /*0610*/  @!P0 LDG.E.64 R18, desc[UR8][R14.64+-0x28] ;  /* 0xffffd8080e128981 */ /* 0x000e28000c1e1b00 */
[----:B------:R-:W0:Y:S01]  /*0620*/  @!P0 LDG.E.64 R20, desc[UR8][R20.64] ;  /* 0x0000000814148981 */ /* 0x000e22000c1e1b00 */
[----:B------:R-:W-:-:S05]  /*0630*/  VIADD R16, R25, 0x6 ;  /* 0x0000000619107836 */ /* 0x000fca0000000000 */
[----:B------:R-:W-:-:S04]  /*0640*/  ISETP.GE.AND P1, PT, R16, UR7, PT ;  /* 0x0000000710007c0c */ /* 0x000fc8000bf26270 */
[----:B------:R-:W-:-:S13]  /*0650*/  ISETP.LT.OR P1, PT, R16, RZ, P1 ;  /* 0x000000ff1000720c */ /* 0x000fda0000f21670 */
[----:B------:R-:W2:Y:S01]  /*0660*/  @!P1 LDC.64 R16, c[0x0][0x388] ;  /* 0x0000e200ff109b82 */ /* 0x000ea20000000a00 */
[----:B------:R-:W-:Y:S01]  /*0670*/  IADD3 R26, PT, PT, R25, 0x7, RZ ;  /* 0x00000007191a7810 */ /* 0x000fe20007ffe0ff */
[----:B0-----:R-:W-:Y:S01]  /*0680*/  @!P0 DFMA R10, R20, R18, R10 ;  /* 0x00000012140a822b */ /* 0x001fe2000000000a */
[----:B--2---:R-:W-:-:S06]  /*0690*/  @!P1 IMAD.WIDE R18, R7, 0x8, R16 ;  /* 0x0000000807129825 */ /* 0x004fcc00078e0210 */
[----:B------:R0:W-:Y:S04]  /*06a0*/  STG.E.64 desc[UR8][R12.64], R10 ;  /* 0x0000000a0c007986 */ /* 0x0001e8000c101b08 */
[----:B------:R-:W0:Y:S04]  /*06b0*/  @!P1 LDG.E.64 R16, desc[UR8][R14.64+-0x30] ;  /* 0xffffd0080e109981 */ /* 0x000e28000c1e1b00 */
[----:B------:R-:W0:Y:S01]  /*06c0*/  @!P1 LDG.E.64 R18, desc[UR8][R18.64] ;  /* 0x0000000812129981 */ /* 0x000e22000c1e1b00 */
[----:B------:R-:W-:-:S04]  /*06d0*/  ISETP.GE.AND P0, PT, R26, UR7, PT ;  /* 0x000000071a007c0c */ /* 0x000fc8000bf06270 */
[----:B------:R-:W-:-:S13]  /*06e0*/  ISETP.LT.OR P0, PT, R26, RZ, P0 ;  /* 0x000000ff1a00720c */ /* 0x000fda0000701670 */
[----:B------:R-:W2:Y:S02]  /*06f0*/  @!P0 LDC.64 R20, c[0x0][0x388] ;  /* 0x0000e200ff148b82 */ /* 0x000ea40000000a00 */
[----:B--2---:R-:W-:Y:S01]  /*0700*/  @!P0 IMAD.WIDE R20, R23, 0x8, R20 ;  /* 0x0000000817148825 */ /* 0x004fe200078e0214 */
[----:B0-----:R-:W-:-:S07]  /*0710*/  @!P1 DFMA R10, R18, R16, R10 ;  /* 0x00000010120a922b */ /* 0x001fce000000000a */
[----:B------:R0:W-:Y:S04]  /*0720*/  STG.E.64 desc[UR8][R12.64], R10 ;  /* 0x0000000a0c007986 */ /* 0x0001e8000c101b08 */
[----:B------:R-:W0:Y:S04]  /*0730*/  @!P0 LDG.E.64 R16, desc[UR8][R14.64+-0x38] ;  /* 0xffffc8080e108981 */ /* 0x000e28000c1e1b00 */
[----:B------:R-:W0:Y:S01]  /*0740*/  @!P0 LDG.E.64 R20, desc[UR8][R20.64] ;  /* 0x0000000814148981 */ /* 0x000e22000c1e1b00 */
[----:B------:R-:W-:-:S04]  /*0750*/  UIADD3 UR4, UPT, UPT, UR4, 0x8, URZ ;  /* 0x0000000804047890 */ /* 0x000fc8000fffe0ff */
[----:B------:R-:W-:Y:S01]  /*0760*/  UISETP.NE.AND UP0, UPT, UR4, URZ, UPT ;  /* 0x000000ff0400728c */ /* 0x000fe2000bf05270 */
[----:B------:R-:W-:Y:S01]  /*0770*/  VIADD R27, R27, 0xfffffff8 ;  /* 0xfffffff81b1b7836 */ /* 0x000fe20000000000 */
[----:B------:R-:W-:Y:S01]  /*0780*/  IADD3 R25, PT, PT, R25, 0x8, RZ ;  /* 0x0000000819197810 */ /* 0x000fe20007ffe0ff */
[C---:B-1----:R-:W-:Y:S01]  /*0790*/  IMAD R2, R29.reuse, 0x8, R2 ;  /* 0x000000081d027824 */ /* 0x042fe200078e0202 */
[C---:B------:R-:W-:Y:S01]  /*07a0*/  LEA R24, R29.reuse, R24, 0x3 ;  /* 0x000000181d187211 */ /* 0x040fe200078e18ff */
[C---:B------:R-:W-:Y:S01]  /*07b0*/  IMAD R22, R29.reuse, 0x8, R22 ;  /* 0x000000081d167824 */ /* 0x040fe200078e0216 */
[C---:B------:R-:W-:Y:S01]  /*07c0*/  LEA R4, R29.reuse, R4, 0x3 ;  /* 0x000000041d047211 */ /* 0x040fe200078e18ff */
[C---:B------:R-:W-:Y:S01]  /*07d0*/  IMAD R5, R29.reuse, 0x8, R5 ;  /* 0x000000081d057824 */ /* 0x040fe200078e0205 */
[C---:B------:R-:W-:Y:S01]  /*07e0*/  LEA R6, R29.reuse, R6, 0x3 ;  /* 0x000000061d067211 */ /* 0x040fe200078e18ff */
[C---:B------:R-:W-:Y:S01]  /*07f0*/  IMAD R7, R29.reuse, 0x8, R7 ;  /* 0x000000081d077824 */ /* 0x040fe200078e0207 */
[----:B------:R-:W-:Y:S01]  /*0800*/  LEA R23, R29, R23, 0x3 ;  /* 0x000000171d177211 */ /* 0x000fe200078e18ff */
[----:B------:R-:W-:Y:S01]  /*0810*/  UIADD3 UR5, UPT, UPT, UR5, 0x8, URZ ;  /* 0x0000000805057890 */ /* 0x000fe2000fffe0ff */
[----:B0-----:R-:W-:-:S07]  /*0820*/  @!P0 DFMA R10, R20, R16, R10 ;  /* 0x00000010140a822b */ /* 0x001fce000000000a */
[----:B------:R2:W-:Y:S01]  /*0830*/  STG.E.64 desc[UR8][R12.64], R10 ;  /* 0x0000000a0c007986 */ /* 0x0005e2000c101b08 */
[----:B------:R-:W-:Y:S05]  /*0840*/  BRA.U UP0, `(.L_x_1) ;  /* 0xfffffff900a47547 */ /* 0x000fea000b83ffff */
[----:B------:R-:W-:-:S12]  /*0850*/  UIADD3 UR4, UPT, UPT, UR5, -0x3, URZ ;  /* 0xfffffffd05047890 */ /* 0x000fd8000fffe0ff */
.L_x_0:
[----:B------:R-:W0:Y:S02]  /*0860*/  LDC R2, c[0x0][0x3a0] ;  /* 0x0000e800ff027b82 */ /* 0x000e240000000800 */
[----:B0-----:R-:W-:-:S05]  /*0870*/  IMAD.SHL.U32 R4, R2, 0x2, RZ ;  /* 0x0000000202047824 */ /* 0x001fca00078e00ff */
[----:B------:R-:W-:-:S04]  /*0880*/  LOP3.LUT R4, R4, 0x6, RZ, 0xc0, !PT ;  /* 0x0000000604047812 */ /* 0x000fc800078ec0ff */
[----:B------:R-:W-:-:S13]  /*0890*/  ISETP.GE.U32.AND P0, PT, R4, 0x3, PT ;  /* 0x000000030400780c */ /* 0x000fda0003f06070 */
[----:B------:R-:W-:Y:S05]  /*08a0*/  @!P0 BRA `(.L_x_2) ;  /* 0x0000000000c08947 */ /* 0x000fea0003800000 */
[----:B------:R-:W0:Y:S01]  /*08b0*/  LDCU UR5, c[0x0][0x39c] ;  /* 0x00007380ff0577ac */ /* 0x000e220008000800 */
[----:B------:R-:W-:Y:S01]  /*08c0*/  IADD3 R6, PT, PT, R3, UR4, RZ ;  /* 0x0000000403067c10 */ /* 0x000fe2000fffe0ff */
[----:B------:R-:W1:Y:S01]  /*08d0*/  LDC.64 R4, c[0x0][0x390] ;  /* 0x0000e400ff047b82 */ /* 0x000e620000000a00 */
[----:B------:R-:W-:Y:S02]  /*08e0*/  VIADD R7, R2, -UR4 ;  /* 0x8000000402077c36 */ /* 0x000fe40008000000 */
[----:B0-----:R-:W-:-:S04]  /*08f0*/  ISETP.GE.AND P1, PT, R6, UR5, PT ;  /* 0x0000000506007c0c */ /* 0x001fc8000bf26270 */
[----:B------:R-:W-:Y:S01]  /*0900*/  ISETP.LT.OR P1, PT, R6, RZ, P1 ;  /* 0x000000ff0600720c */ /* 0x000fe20000f21670 */
[----:B-1----:R-:W-:-:S12]  /*0910*/  IMAD.WIDE R4, R7, 0x8, R4 ;  /* 0x0000000807047825 */ /* 0x002fd800078e0204 */
[----:B------:R-:W0:Y:S01]  /*0920*/  @!P1 LDC.64 R8, c[0x0][0x388] ;  /* 0x0000e200ff089b82 */ /* 0x000e220000000a00 */
[----:B------:R-:W-:-:S04]  /*0930*/  @!P1 IMAD R15, R6, R29, R0 ;  /* 0x0000001d060f9224 */ /* 0x000fc800078e0200 */
[----:B0-----:R-:W-:Y:S02]  /*0940*/  @!P1 IMAD.WIDE R8, R15, 0x8, R8 ;  /* 0x000000080f089825 */ /* 0x001fe400078e0208 */
[----:B------:R-:W2:Y:S04]  /*0950*/  @!P1 LDG.E.64 R14, desc[UR8][R4.64] ;  /* 0x00000008040e9981 */ /* 0x000ea8000c1e1b00 */
[----:B------:R-:W2:Y:S01]  /*0960*/  @!P1 LDG.E.64 R8, desc[UR8][R8.64] ;  /* 0x0000000808089981 */ /* 0x000ea2000c1e1b00 */
[----:B------:R-:W-:-:S04]  /*0970*/  IADD3 R7, PT, PT, R6, 0x1, RZ ;  /* 0x0000000106077810 */ /* 0x000fc80007ffe0ff */
[----:B------:R-:W-:-:S04]  /*0980*/  ISETP.GE.AND P0, PT, R7, UR5, PT ;  /* 0x0000000507007c0c */ /* 0x000fc8000bf06270 */
[----:B------:R-:W-:-:S13]  /*0990*/  ISETP.LT.OR P0, PT, R7, RZ, P0 ;  /* 0x000000ff0700720c */ /* 0x000fda0000701670 */
[----:B------:R-:W0:Y:S01]  /*09a0*/  @!P0 LDC.64 R16, c[0x0][0x388] ;  /* 0x0000e200ff108b82 */ /* 0x000e220000000a00 */
[----:B------:R-:W-:Y:S01]  /*09b0*/  @!P0 IMAD R7, R7, R29, R0 ;  /* 0x0000001d07078224 */ /* 0x000fe200078e0200 */
[----:B--2---:R-:W-:-:S03]  /*09c0*/  @!P1 DFMA R10, R8, R14, R10 ;  /* 0x0000000e080a922b */ /* 0x004fc6000000000a */
[----:B0-----:R-:W-:-:S04]  /*09d0*/  @!P0 IMAD.WIDE R14, R7, 0x8, R16 ;  /* 0x00000008070e8825 */ /* 0x001fc800078e0210 */
[----:B------:R0:W-:Y:S04]  /*09e0*/  STG.E.64 desc[UR8][R12.64], R10 ;  /* 0x0000000a0c007986 */ /* 0x0001e8000c101b08 */
[----:B------:R-:W0:Y:S04]  /*09f0*/  @!P0 LDG.E.64 R16, desc[UR8][R4.64+-0x8] ;  /* 0xfffff80804108981 */ /* 0x000e28000c1e1b00 */
[----:B------:R-:W0:Y:S01]  /*0a00*/  @!P0 LDG.E.64 R14, desc[UR8][R14.64] ;  /* 0x000000080e0e8981 */ /* 0x000e22000c1e1b00 */
[----:B------:R-:W-:-:S05]  /*0a10*/  VIADD R7, R6, 0x2 ;  /* 0x0000000206077836 */ /* 0x000fca0000000000 */
[----:B------:R-:W-:-:S04]  /*0a20*/  ISETP.GE.AND P1, PT, R7, UR5, PT ;  /* 0x0000000507007c0c */ /* 0x000fc8000bf26270 */
[----:B------:R-:W-:-:S13]  /*0a30*/  ISETP.LT.OR P1, PT, R7, RZ, P1 ;  /* 0x000000ff0700720c */ /* 0x000fda0000f21670 */
[----:B------:R-:W1:Y:S01]  /*0a40*/  @!P1 LDC.64 R8, c[0x0][0x388] ;  /* 0x0000e200ff089b82 */ /* 0x000e620000000a00 */
[----:B------:R-:W-:-:S04]  /*0a50*/  @!P1 IMAD R7, R7, R29, R0 ;  /* 0x0000001d07079224 */ /* 0x000fc800078e0200 */
[----:B-1----:R-:W-:Y:S01]  /*0a60*/  @!P1 IMAD.WIDE R8, R7, 0x8, R8 ;  /* 0x0000000807089825 */ /* 0x002fe200078e0208 */
[----:B0-----:R-:W-:-:S07]  /*0a70*/  @!P0 DFMA R10, R14, R16, R10 ;  /* 0x000000100e0a822b */ /* 0x001fce000000000a */
[----:B------:R0:W-:Y:S04]  /*0a80*/  STG.E.64 desc[UR8][R12.64], R10 ;  /* 0x0000000a0c007986 */ /* 0x0001e8000c101b08 */
[----:B------:R-:W0:Y:S04]  /*0a90*/  @!P1 LDG.E.64 R16, desc[UR8][R4.64+-0x10] ;  /* 0xfffff00804109981 */ /* 0x000e28000c1e1b00 */
[----:B------:R-:W0:Y:S01]  /*0aa0*/  @!P1 LDG.E.64 R8, desc[UR8][R8.64] ;  /* 0x0000000808089981 */ /* 0x000e22000c1e1b00 */
[----:B------:R-:W-:Y:S01]  /*0ab0*/  IADD3 R14, PT, PT, R6, 0x3, RZ ;  /* 0x00000003060e7810 */ /* 0x000fe20007ffe0ff */
[----:B------:R-:W-:Y:S03]  /*0ac0*/  BSSY.RECONVERGENT B0, `(.L_x_3) ;  /* 0x000000c000007945 */ /* 0x000fe60003800200 */
[----:B------:R-:W-:-:S04]  /*0ad0*/  ISETP.GE.AND P0, PT, R14, UR5, PT ;  /* 0x000000050e007c0c */ /* 0x000fc8000bf06270 */
[----:B------:R-:W-:Y:S01]  /*0ae0*/  ISETP.LT.OR P0, PT, R14, RZ, P0 ;  /* 0x000000ff0e00720c */ /* 0x000fe20000701670 */
[----:B0-----:R-:W-:-:S07]  /*0af0*/  @!P1 DFMA R10, R8, R16, R10 ;  /* 0x00000010080a922b */ /* 0x001fce000000000a */
[----:B------:R0:W-:Y:S05]  /*0b00*/  STG.E.64 desc[UR8][R12.64], R10 ;  /* 0x0000000a0c007986 */ /* 0x0001ea000c101b08 */
[----:B------:R-:W-:Y:S05]  /*0b10*/  @P0 BRA `(.L_x_4) ;  /* 0x0000000000180947 */ /* 0x000fea0003800000 */
[----:B------:R-:W1:Y:S01]  /*0b20*/  LDC.64 R6, c[0x0][0x388] ;  /* 0x0000e200ff067b82 */ /* 0x000e620000000a00 */
[----:B------:R-:W-:Y:S01]  /*0b30*/  IMAD R9, R14, R29, R0 ;  /* 0x0000001d0e097224 */ /* 0x000fe200078e0200 */
[----:B------:R-:W0:Y:S03]  /*0b40*/  LDG.E.64 R4, desc[UR8][R4.64+-0x18] ;  /* 0xffffe80804047981 */ /* 0x000e26000c1e1b00 */
[----:B-1----:R-:W-:-:S06]  /*0b50*/  IMAD.WIDE R6, R9, 0x8, R6 ;  /* 0x0000000809067825 */ /* 0x002fcc00078e0206 */
[----:B------:R-:W0:Y:S02]  /*0b60*/  LDG.E.64 R6, desc[UR8][R6.64] ;  /* 0x0000000806067981 */ /* 0x000e24000c1e1b00 */
[----:B0-----:R-:W-:-:S11]  /*0b70*/  DFMA R10, R6, R4, R10 ;  /* 0x00000004060a722b */ /* 0x001fd6000000000a */
.L_x_4:
[----:B------:R-:W-:Y:S05]  /*0b80*/  BSYNC.RECONVERGENT B0 ;  /* 0x0000000000007941 */ /* 0x000fea0003800200 */
.L_x_3:
[----:B------:R1:W-:Y:S01]  /*0b90*/  STG.E.64 desc[UR8][R12.64], R10 ;  /* 0x0000000a0c007986 */ /* 0x0003e2000c101b08 */
[----:B------:R-:W-:-:S12]  /*0ba0*/  UIADD3 UR4, UPT, UPT, UR4, 0x4, URZ ;  /* 0x0000000404047890 */ /* 0x000fd8000fffe0ff */
.L_x_2:
[----:B------:R-:W-:-:S04]  /*0bb0*/  LOP3.LUT R4, R2, 0x1, RZ, 0xc0, !PT ;  /* 0x0000000102047812 */ /* 0x000fc800078ec0ff */
[----:B------:R-:W-:-:S13]  /*0bc0*/  ISETP.NE.U32.AND P0, PT, R4, 0x1, PT ;  /* 0x000000010400780c */ /* 0x000fda0003f05070 */
[----:B------:R-:W-:Y:S05]  /*0bd0*/  @P0 BRA `(.L_x_5) ;  /* 0x0000000000700947 */ /* 0x000fea0003800000 */
[----:B------:R-:W3:Y:S01]  /*0be0*/  LDCU UR5, c[0x0][0x39c] ;  /* 0x00007380ff0577ac */ /* 0x000ee20008000800 */
[----:B------:R-:W-:Y:S01]  /*0bf0*/  VIADD R14, R3, UR4 ;  /* 0x00000004030e7c36 */ /* 0x000fe20008000000 */
[----:B------:R-:W4:Y:S01]  /*0c00*/  LDC.64 R4, c[0x0][0x390] ;  /* 0x0000e400ff047b82 */ /* 0x000f220000000a00 */
[----:B------:R-:W-:-:S03]  /*0c10*/  IADD3 R15, PT, PT, R2, -UR4, RZ ;  /* 0x80000004020f7c10 */ /* 0x000fc6000fffe0ff */
[----:B---3--:R-:W-:-:S04]  /*0c20*/  ISETP.GE.AND P0, PT, R14, UR5, PT ;  /* 0x000000050e007c0c */ /* 0x008fc8000bf06270 */
[----:B------:R-:W-:Y:S01]  /*0c30*/  ISETP.LT.OR P0, PT, R14, RZ, P0 ;  /* 0x000000ff0e00720c */ /* 0x000fe20000701670 */
[----:B----4-:R-:W-:-:S12]  /*0c40*/  IMAD.WIDE R4, R15, 0x8, R4 ;  /* 0x000000080f047825 */ /* 0x010fd800078e0204 */
[----:B------:R-:W3:Y:S01]  /*0c50*/  @!P0 LDC.64 R6, c[0x0][0x388] ;  /* 0x0000e200ff068b82 */ /* 0x000ee20000000a00 */
[----:B------:R-:W-:-:S04]  /*0c60*/  @!P0 IMAD R9, R14, R29, R0 ;  /* 0x0000001d0e098224 */ /* 0x000fc800078e0200 */
[----:B---3--:R-:W-:Y:S02]  /*0c70*/  @!P0 IMAD.WIDE R6, R9, 0x8, R6 ;  /* 0x0000000809068825 */ /* 0x008fe400078e0206 */
[----:B------:R-:W0:Y:S04]  /*0c80*/  @!P0 LDG.E.64 R8, desc[UR8][R4.64] ;  /* 0x0000000804088981 */ /* 0x000e28000c1e1b00 */
[----:B------:R-:W0:Y:S01]  /*0c90*/  @!P0 LDG.E.64 R6, desc[UR8][R6.64] ;  /* 0x0000000806068981 */ /* 0x000e22000c1e1b00 */
[----:B------:R-:W-:Y:S01]  /*0ca0*/  VIADD R14, R14, 0x1 ;  /* 0x000000010e0e7836 */ /* 0x000fe20000000000 */
[----:B------:R-:W-:Y:S04]  /*0cb0*/  BSSY.RECONVERGENT B0, `(.L_x_6) ;  /* 0x000000c000007945 */ /* 0x000fe80003800200 */
[----:B------:R-:W-:-:S04]  /*0cc0*/  ISETP.GE.AND P1, PT, R14, UR5, PT ;  /* 0x000000050e007c0c */ /* 0x000fc8000bf26270 */
[----:B------:R-:W-:Y:S01]  /*0cd0*/  ISETP.LT.OR P1, PT, R14, RZ, P1 ;  /* 0x000000ff0e00720c */ /* 0x000fe20000f21670 */
[----:B012---:R-:W-:-:S07]  /*0ce0*/  @!P0 DFMA R10, R6, R8, R10 ;  /* 0x00000008060a822b */ /* 0x007fce000000000a */
        /* <DEDUP_REMOVED lines=8> */
.L_x_7:
[----:B------:R-:W-:Y:S05]  /*0d70*/  BSYNC.RECONVERGENT B0 ;  /* 0x0000000000007941 */ /* 0x000fea0003800200 */
.L_x_6:
[----:B------:R3:W-:Y:S01]  /*0d80*/  STG.E.64 desc[UR8][R12.64], R10 ;  /* 0x0000000a0c007986 */ /* 0x0007e2000c101b08 */
[----:B------:R-:W-:-:S12]  /*0d90*/  UIADD3 UR4, UPT, UPT, UR4, 0x2, URZ ;  /* 0x0000000204047890 */ /* 0x000fd8000fffe0ff */
.L_x_5:
[----:B------:R-:W4:Y:S01]  /*0da0*/  LDCU UR5, c[0x0][0x39c] ;  /* 0x00007380ff0577ac */ /* 0x000f220008000800 */
[----:B------:R-:W-:Y:S01]  /*0db0*/  IADD3 R3, PT, PT, R3, UR4, RZ ;  /* 0x0000000403037c10 */ /* 0x000fe2000fffe0ff */
[----:B------:R-:W-:Y:S03]  /*0dc0*/  BSSY.RECONVERGENT B0, `(.L_x_8) ;  /* 0x000000d000007945 */ /* 0x000fe60003800200 */
[----:B----4-:R-:W-:-:S04]  /*0dd0*/  ISETP.GE.AND P0, PT, R3, UR5, PT ;  /* 0x0000000503007c0c */ /* 0x010fc8000bf06270 */
[----:B------:R-:W-:-:S13]  /*0de0*/  ISETP.LT.OR P0, PT, R3, RZ, P0 ;  /* 0x000000ff0300720c */ /* 0x000fda0000701670 */
[----:B------:R-:W-:Y:S05]  /*0df0*/  @P0 BRA `(.L_x_9) ;  /* 0x0000000000240947 */ /* 0x000fea0003800000 */
[----:B------:R-:W4:Y:S01]  /*0e00*/  LDC.64 R4, c[0x0][0x388] ;  /* 0x0000e200ff047b82 */ /* 0x000f220000000a00 */
[----:B------:R-:W-:Y:S01]  /*0e10*/  IMAD R3, R3, R29, R0 ;  /* 0x0000001d03037224 */ /* 0x000fe200078e0200 */
[----:B------:R-:W-:-:S06]  /*0e20*/  IADD3 R9, PT, PT, R2, -UR4, RZ ;  /* 0x8000000402097c10 */ /* 0x000fcc000fffe0ff */
[----:B------:R-:W5:Y:S01]  /*0e30*/  LDC.64 R6, c[0x0][0x390] ;  /* 0x0000e400ff067b82 */ /* 0x000f620000000a00 */
[----:B----4-:R-:W-:-:S06]  /*0e40*/  IMAD.WIDE R2, R3, 0x8, R4 ;  /* 0x0000000803027825 */ /* 0x010fcc00078e0204 */
[----:B------:R-:W0:Y:S01]  /*0e50*/  LDG.E.64 R2, desc[UR8][R2.64] ;  /* 0x0000000802027981 */ /* 0x000e22000c1e1b00 */
[----:B-----5:R-:W-:-:S06]  /*0e60*/  IMAD.WIDE R4, R9, 0x8, R6 ;  /* 0x0000000809047825 */ /* 0x020fcc00078e0206 */
[----:B------:R-:W0:Y:S02]  /*0e70*/  LDG.E.64 R4, desc[UR8][R4.64] ;  /* 0x0000000804047981 */ /* 0x000e24000c1e1b00 */
[----:B0123--:R-:W-:-:S11]  /*0e80*/  DFMA R10, R2, R4, R10 ;  /* 0x00000004020a722b */ /* 0x00ffd6000000000a */
.L_x_9:
[----:B------:R-:W-:Y:S05]  /*0e90*/  BSYNC.RECONVERGENT B0 ;  /* 0x0000000000007941 */ /* 0x000fea0003800200 */
.L_x_8:
[----:B------:R-:W-:Y:S01]  /*0ea0*/  STG.E.64 desc[UR8][R12.64], R10 ;  /* 0x0000000a0c007986 */ /* 0x000fe2000c101b08 */
[----:B------:R-:W-:Y:S05]  /*0eb0*/  EXIT ;  /* 0x000000000000794d */ /* 0x000fea0003800000 */
.L_x_10:
[----:B------:R-:W-:-:S00]  /*0ec0*/  BRA `(.L_x_10) ;  /* 0xfffffffc00fc7947 */ /* 0x000fc0000383ffff */
[----:B------:R-:W-:-:S00]  /*0ed0*/  NOP ;  /* 0x0000000000007918 */ /* 0x000fc00000000000 */
        /* <DEDUP_REMOVED lines=10> */
.L_x_18:


//--------------------- .text._Z20convolution_kernel_xPdS_S_iii --------------------------
	.section	.text._Z20convolution_kernel_xPdS_S_iii,"ax",@progbits
	.align	128
        .global         _Z20convolution_kernel_xPdS_S_iii
        .type           _Z20convolution_kernel_xPdS_S_iii,@function
        .size           _Z20convolution_kernel_xPdS_S_iii,(.L_x_19 - _Z20convolution_kernel_xPdS_S_iii)
        .other          _Z20convolution_kernel_xPdS_S_iii,@"STO_CUDA_ENTRY STV_DEFAULT"
_Z20convolution_kernel_xPdS_S_iii:
.text._Z20convolution_kernel_xPdS_S_iii:
[----:B------:R-:W-:Y:S01]  /*0000*/  LDC R1, c[0x0][0x37c] ;  /* 0x0000df00ff017b82 */ /* 0x000fe20000000800 */
[----:B------:R-:W0:Y:S01]  /*0010*/  S2R R3, SR_TID.X ;  /* 0x0000000000037919 */ /* 0x000e220000002100 */
[----:B------:R-:W1:Y:S06]  /*0020*/  LDCU UR7, c[0x0][0x3a0] ;  /* 0x00007400ff0777ac */ /* 0x000e6c0008000800 */
[----:B------:R-:W0:Y:S01]  /*0030*/  LDC R0, c[0x0][0x360] ;  /* 0x0000d800ff007b82 */ /* 0x000e220000000800 */
[----:B------:R-:W2:Y:S01]  /*0040*/  S2R R2, SR_TID.Y ;  /* 0x0000000000027919 */ /* 0x000ea20000002200 */
[----:B------:R-:W3:Y:S06]  /*0050*/  LDCU.64 UR8, c[0x0][0x358] ;  /* 0x00006b00ff0877ac */ /* 0x000eec0008000a00 */
[----:B------:R-:W0:Y:S08]  /*0060*/  S2UR UR4, SR_CTAID.X ;  /* 0x00000000000479c3 */ /* 0x000e300000002500 */
[----:B------:R-:W2:Y:S01]  /*0070*/  S2UR UR5, SR_CTAID.Y ;  /* 0x00000000000579c3 */ /* 0x000ea20000002600 */
[----:B-1----:R-:W-:-:S07]  /*0080*/  UISETP.GE.AND UP0, UPT, UR7, URZ, UPT ;  /* 0x000000ff0700728c */ /* 0x002fce000bf06270 */
[----:B------:R-:W2:Y:S01]  /*0090*/  LDC R21, c[0x0][0x364] ;  /* 0x0000d900ff157b82 */ /* 0x000ea20000000800 */
[----:B0-----:R-:W-:Y:S02]  /*00a0*/  IMAD R0, R0, UR4, R3 ;  /* 0x0000000400007c24 */ /* 0x001fe4000f8e0203 */
[----:B--2---:R-:W-:Y:S01]  /*00b0*/  IMAD R21, R21, UR5, R2 ;  /* 0x0000000515157c24 */ /* 0x004fe2000f8e0202 */
[----:B------:R-:W-:Y:S01]  /*00c0*/  CS2R R2, SRZ ;  /* 0x0000000000027805 */ /* 0x000fe2000001ff00 */
[----:B---3--:R-:W-:Y:S06]  /*00d0*/  BRA.U !UP0, `(.L_x_11) ;  /* 0x00000009085c7547 */ /* 0x008fec000b800000 */
[----:B------:R-:W-:Y:S01]  /*00e0*/  UISETP.GE.U32.AND UP0, UPT, UR7, 0x4, UPT ;  /* 0x000000040700788c */ /* 0x000fe2000bf06070 */
[----:B------:R-:W-:Y:S01]  /*00f0*/  CS2R R2, SRZ ;  /* 0x0000000000027805 */ /* 0x000fe2000001ff00 */
[----:B------:R-:W-:-:S07]  /*0100*/  UIADD3 UR4, UPT, UPT, -UR7, URZ, URZ ;  /* 0x000000ff07047290 */ /* 0x000fce000fffe1ff */
[----:B------:R-:W-:Y:S05]  /*0110*/  BRA.U !UP0, `(.L_x_12) ;  /* 0x0000000508187547 */ /* 0x000fea000b800000 */
[----:B------:R-:W0:Y:S01]  /*0120*/  LDCU UR10, c[0x0][0x39c] ;  /* 0x00007380ff0a77ac */ /* 0x000e220008000800 */
[----:B------:R-:W-:Y:S01]  /*0130*/  VIADD R23, R0, -UR7 ;  /* 0x8000000700177c36 */ /* 0x000fe20008000000 */
[----:B------:R-:W-:Y:S01]  /*0140*/  CS2R R2, SRZ ;  /* 0x0000000000027805 */ /* 0x000fe2000001ff00 */
[----:B------:R-:W-:Y:S01]  /*0150*/  USHF.L.U32 UR6, UR7, 0x1, URZ ;  /* 0x0000000107067899 */ /* 0x000fe200080006ff */
[----:B------:R-:W1:Y:S03]  /*0160*/  LDCU UR11, c[0x0][0x398] ;  /* 0x00007300ff0b77ac */ /* 0x000e660008000800 */
[----:B------:R-:W-:Y:S02]  /*0170*/  ULOP3.LUT UR4, UR6, 0xfffffff8, URZ, 0xc0, !UPT ;  /* 0xfffffff806047892 */ /* 0x000fe4000f8ec0ff */
[----:B------:R-:W-:Y:S01]  /*0180*/  IMAD.U32 R22, RZ, RZ, UR6 ;  /* 0x00000006ff167e24 */ /* 0x000fe2000f8e00ff */
[----:B------:R-:W-:-:S02]  /*0190*/  UIADD3 UR5, UPT, UPT, -UR7, 0x3, URZ ;  /* 0x0000000307057890 */ /* 0x000fc4000fffe1ff */
[----:B------:R-:W-:Y:S01]  /*01a0*/  UIADD3 UR4, UPT, UPT, -UR4, URZ, URZ ;  /* 0x000000ff04047290 */ /* 0x000fe2000fffe1ff */
[----:B0-----:R-:W-:-:S04]  /*01b0*/  IMAD R20, R21, UR10, R0 ;  /* 0x0000000a15147c24 */ /* 0x001fc8000f8e0200 */
[----:B-1----:R-:W-:-:S07]  /*01c0*/  VIADD R20, R20, -UR7 ;  /* 0x8000000714147c36 */ /* 0x002fce0008000000 */
.L_x_13:
[----:B------:R-:W0:Y:S01]  /*01d0*/  LDC.64 R6, c[0x0][0x388] ;  /* 0x0000e200ff067b82 */ /* 0x000e220000000a00 */
[----:B------:R-:W-:-:S04]  /*01e0*/  ISETP.GE.AND P3, PT, R23, UR11, PT ;  /* 0x0000000b17007c0c */ /* 0x000fc8000bf66270 */
[----:B------:R-:W-:-:S03]  /*01f0*/  ISETP.LT.OR P3, PT, R23, RZ, P3 ;  /* 0x000000ff1700720c */ /* 0x000fc60001f61670 */
[----:B------:R-:W1:Y:S01]  /*0200*/  LDC.64 R4, c[0x0][0x390] ;  /* 0x0000e400ff047b82 */ /* 0x000e620000000a00 */
[----:B0-----:R-:W-:-:S09]  /*0210*/  IMAD.WIDE R6, R20, 0x8, R6 ;  /* 0x0000000814067825 */ /* 0x001fd200078e0206 */
[----:B------:R-:W2:Y:S01]  /*0220*/  @!P3 LDG.E.64 R10, desc[UR8][R6.64] ;  /* 0x00000008060ab981 */ /* 0x000ea2000c1e1b00 */
[----:B-1----:R-:W-:-:S05]  /*0230*/  IMAD.WIDE R4, R22, 0x8, R4 ;  /* 0x0000000816047825 */ /* 0x002fca00078e0204 */
[----:B------:R-:W2:Y:S01]  /*0240*/  @!P3 LDG.E.64 R8, desc[UR8][R4.64] ;  /* 0x000000080408b981 */ /* 0x000ea2000c1e1b00 */
[----:B------:R-:W-:-:S05]  /*0250*/  VIADD R12, R23, 0x1 ;  /* 0x00000001170c7836 */ /* 0x000fca0000000000 */
[----:B------:R-:W-:-:S04]  /*0260*/  ISETP.GE.AND P0, PT, R12, UR11, PT ;  /* 0x0000000b0c007c0c */ /* 0x000fc8000bf06270 */
[----:B------:R-:W-:Y:S01]  /*0270*/  ISETP.LT.OR P0, PT, R12, RZ, P0 ;  /* 0x000000ff0c00720c */ /* 0x000fe20000701670 */
[----:B------:R-:W-:-:S05]  /*0280*/  VIADD R12, R23, 0x2 ;  /* 0x00000002170c7836 */ /* 0x000fca0000000000 */
[----:B------:R-:W-:Y:S01]  /*0290*/  ISETP.GE.AND P1, PT, R12, UR11, PT ;  /* 0x0000000b0c007c0c */ /* 0x000fe2000bf26270 */
[----:B------:R-:W-:-:S03]  /*02a0*/  VIADD R16, R23, 0x3 ;  /* 0x0000000317107836 */ /* 0x000fc60000000000 */
[----:B------:R-:W-:-:S03]  /*02b0*/  ISETP.LT.OR P1, PT, R12, RZ, P1 ;  /* 0x000000ff0c00720c */ /* 0x000fc60000f21670 */
[----:B------:R-:W3:Y:S01]  /*02c0*/  @!P0 LDG.E.64 R12, desc[UR8][R6.64+0x8] ;  /* 0x00000808060c8981 */ /* 0x000ee2000c1e1b00 */
[----:B------:R-:W-:-:S03]  /*02d0*/  ISETP.GE.AND P2, PT, R16, UR11, PT ;  /* 0x0000000b10007c0c */ /* 0x000fc6000bf46270 */
[----:B------:R-:W3:Y:S01]  /*02e0*/  @!P0 LDG.E.64 R14, desc[UR8][R4.64+-0x8] ;  /* 0xfffff808040e8981 */ /* 0x000ee2000c1e1b00 */
[----:B------:R-:W-:-:S05]  /*02f0*/  ISETP.LT.OR P2, PT, R16, RZ, P2 ;  /* 0x000000ff1000720c */ /* 0x000fca0001741670 */
[----:B------:R-:W4:Y:S04]  /*0300*/  @!P1 LDG.E.64 R16, desc[UR8][R6.64+0x10] ;  /* 0x0000100806109981 */ /* 0x000f28000c1e1b00 */
[----:B------:R-:W4:Y:S01]  /*0310*/  @!P1 LDG.E.64 R18, desc[UR8][R4.64+-0x10] ;  /* 0xfffff00804129981 */ /* 0x000f22000c1e1b00 */
[----:B--2---:R-:W-:-:S03]  /*0320*/  @!P3 DFMA R2, R10, R8, R2 ;  /* 0x000000080a02b22b */ /* 0x004fc60000000002 */
[----:B------:R-:W2:Y:S04]  /*0330*/  @!P2 LDG.E.64 R8, desc[UR8][R6.64+0x18] ;  /* 0x000018080608a981 */ /* 0x000ea8000c1e1b00 */
[----:B------:R-:W2:Y:S01]  /*0340*/  @!P2 LDG.E.64 R10, desc[UR8][R4.64+-0x18] ;  /* 0xffffe808040aa981 */ /* 0x000ea2000c1e1b00 */
[C---:B------:R-:W-:Y:S02]  /*0350*/  VIADD R24, R23.reuse, 0x4 ;  /* 0x0000000417187836 */ /* 0x040fe40000000000 */
[----:B------:R-:W-:-:S03]  /*0360*/  VIADD R25, R23, 0x5 ;  /* 0x0000000517197836 */ /* 0x000fc60000000000 */
[----:B------:R-:W-:-:S04]  /*0370*/  ISETP.GE.AND P4, PT, R24, UR11, PT ;  /* 0x0000000b18007c0c */ /* 0x000fc8000bf86270 */
[----:B------:R-:W-:Y:S02]  /*0380*/  ISETP.LT.OR P4, PT, R24, RZ, P4 ;  /* 0x000000ff1800720c */ /* 0x000fe40002781670 */
[----:B------:R-:W-:Y:S02]  /*0390*/  ISETP.GE.AND P3, PT, R25, UR11, PT ;  /* 0x0000000b19007c0c */ /* 0x000fe4000bf66270 */
[----:B------:R-:W-:Y:S02]  /*03a0*/  IADD3 R24, PT, PT, R23, 0x6, RZ ;  /* 0x0000000617187810 */ /* 0x000fe40007ffe0ff */
[----:B------:R-:W-:Y:S01]  /*03b0*/  ISETP.LT.OR P3, PT, R25, RZ, P3 ;  /* 0x000000ff1900720c */ /* 0x000fe20001f61670 */
[----:B---3--:R-:W-:Y:S01]  /*03c0*/  @!P0 DFMA R2, R12, R14, R2 ;  /* 0x0000000e0c02822b */ /* 0x008fe20000000002 */
[----:B------:R-:W-:-:S05]  /*03d0*/  ISETP.GE.AND P0, PT, R24, UR11, PT ;  /* 0x0000000b18007c0c */ /* 0x000fca000bf06270 */
[----:B------:R-:W3:Y:S01]  /*03e0*/  @!P4 LDG.E.64 R12, desc[UR8][R6.64+0x20] ;  /* 0x00002008060cc981 */ /* 0x000ee2000c1e1b00 */
[----:B------:R-:W-:-:S03]  /*03f0*/  ISETP.LT.OR P0, PT, R24, RZ, P0 ;  /* 0x000000ff1800720c */ /* 0x000fc60000701670 */
[----:B------:R-:W3:Y:S01]  /*0400*/  @!P4 LDG.E.64 R14, desc[UR8][R4.64+-0x20] ;  /* 0xffffe008040ec981 */ /* 0x000ee2000c1e1b00 */
[----:B------:R-:W-:Y:S01]  /*0410*/  VIADD R24, R23, 0x7 ;  /* 0x0000000717187836 */ /* 0x000fe20000000000 */
[----:B----4-:R-:W-:-:S04]  /*0420*/  @!P1 DFMA R2, R16, R18, R2 ;  /* 0x000000121002922b */ /* 0x010fc80000000002 */
[C---:B------:R-:W-:Y:S01]  /*0430*/  ISETP.GE.AND P1, PT, R24.reuse, UR11, PT ;  /* 0x0000000b18007c0c */ /* 0x040fe2000bf26270 */
[----:B------:R-:W4:Y:S04]  /*0440*/  @!P3 LDG.E.64 R16, desc[UR8][R6.64+0x28] ;  /* 0x000028080610b981 */ /* 0x000f28000c1e1b00 */
[----:B------:R-:W4:Y:S01]  /*0450*/  @!P3 LDG.E.64 R18, desc[UR8][R4.64+-0x28] ;  /* 0xffffd8080412b981 */ /* 0x000f22000c1e1b00 */
[----:B------:R-:W-:-:S13]  /*0460*/  ISETP.LT.OR P1, PT, R24, RZ, P1 ;  /* 0x000000ff1800720c */ /* 0x000fda0000f21670 */
[----:B------:R-:W5:Y:S04]  /*0470*/  @!P1 LDG.E.64 R24, desc[UR8][R6.64+0x38] ;  /* 0x0000380806189981 */ /* 0x000f68000c1e1b00 */
[----:B------:R-:W5:Y:S01]  /*0480*/  @!P1 LDG.E.64 R26, desc[UR8][R4.64+-0x38] ;  /* 0xffffc808041a9981 */ /* 0x000f62000c1e1b00 */
[----:B--2---:R-:W-:-:S03]  /*0490*/  @!P2 DFMA R2, R8, R10, R2 ;  /* 0x0000000a0802a22b */ /* 0x004fc60000000002 */
[----:B------:R-:W2:Y:S04]  /*04a0*/  @!P0 LDG.E.64 R8, desc[UR8][R6.64+0x30] ;  /* 0x0000300806088981 */ /* 0x000ea8000c1e1b00 */
[----:B------:R-:W2:Y:S01]  /*04b0*/  @!P0 LDG.E.64 R10, desc[UR8][R4.64+-0x30] ;  /* 0xffffd008040a8981 */ /* 0x000ea2000c1e1b00 */
[----:B------:R-:W-:-:S04]  /*04c0*/  UIADD3 UR4, UPT, UPT, UR4, 0x8, URZ ;  /* 0x0000000804047890 */ /* 0x000fc8000fffe0ff */
[----:B------:R-:W-:Y:S01]  /*04d0*/  UISETP.NE.AND UP0, UPT, UR4, URZ, UPT ;  /* 0x000000ff0400728c */ /* 0x000fe2000bf05270 */
[----:B---3--:R-:W-:-:S08]  /*04e0*/  @!P4 DFMA R2, R12, R14, R2 ;  /* 0x0000000e0c02c22b */ /* 0x008fd00000000002 */
[----:B----4-:R-:W-:Y:S01]  /*04f0*/  @!P3 DFMA R2, R16, R18, R2 ;  /* 0x000000121002b22b */ /* 0x010fe20000000002 */
[----:B------:R-:W-:Y:S02]  /*0500*/  VIADD R23, R23, 0x8 ;  /* 0x0000000817177836 */ /* 0x000fe40000000000 */
[----:B------:R-:W-:Y:S02]  /*0510*/  VIADD R20, R20, 0x8 ;  /* 0x0000000814147836 */ /* 0x000fe40000000000 */
[----:B------:R-:W-:Y:S01]  /*0520*/  VIADD R22, R22, 0xfffffff8 ;  /* 0xfffffff816167836 */ /* 0x000fe20000000000 */
[----:B------:R-:W-:Y:S02]  /*0530*/  UIADD3 UR5, UPT, UPT, UR5, 0x8, URZ ;  /* 0x0000000805057890 */ /* 0x000fe4000fffe0ff */
[----:B--2---:R-:W-:-:S08]  /*0540*/  @!P0 DFMA R2, R8, R10, R2 ;  /* 0x0000000a0802822b */ /* 0x004fd00000000002 */
[----:B-----5:R-:W-:Y:S01]  /*0550*/  @!P1 DFMA R2, R24, R26, R2 ;  /* 0x0000001a1802922b */ /* 0x020fe20000000002 */
[----:B------:R-:W-:Y:S10]  /*0560*/  BRA.U UP0, `(.L_x_13) ;  /* 0xfffffffd00187547 */ /* 0x000ff4000b83ffff */
[----:B------:R-:W-:-:S12]  /*0570*/  UIADD3 UR4, UPT, UPT, UR5, -0x3, URZ ;  /* 0xfffffffd05047890 */ /* 0x000fd8000fffe0ff */
.L_x_12:
[----:B------:R-:W0:Y:S01]  /*0580*/  LDC R4, c[0x0][0x3a0] ;  /* 0x0000e800ff047b82 */ /* 0x000e220000000800 */
[----:B------:R-:W1:Y:S01]  /*0590*/  LDCU UR5, c[0x0][0x398] ;  /* 0x00007300ff0577ac */ /* 0x000e620008000800 */
[C---:B0-----:R-:W-:Y:S01]  /*05a0*/  IMAD.SHL.U32 R5, R4.reuse, 0x2, RZ ;  /* 0x0000000204057824 */ /* 0x041fe200078e00ff */
[----:B------:R-:W-:-:S04]  /*05b0*/  LOP3.LUT R6, R4, 0x1, RZ, 0xc0, !PT ;  /* 0x0000000104067812 */ /* 0x000fc800078ec0ff */
[----:B------:R-:W-:Y:S02]  /*05c0*/  LOP3.LUT R5, R5, 0x6, RZ, 0xc0, !PT ;  /* 0x0000000605057812 */ /* 0x000fe400078ec0ff */
[----:B------:R-:W-:Y:S02]  /*05d0*/  ISETP.NE.U32.AND P3, PT, R6, 0x1, PT ;  /* 0x000000010600780c */ /* 0x000fe40003f65070 */
[----:B------:R-:W-:-:S13]  /*05e0*/  ISETP.GE.U32.AND P0, PT, R5, 0x3, PT ;  /* 0x000000030500780c */ /* 0x000fda0003f06070 */
[----:B-1----:R-:W-:Y:S05]  /*05f0*/  @!P0 BRA `(.L_x_14) ;  /* 0x0000000000808947 */ /* 0x002fea0003800000 */
[----:B------:R-:W0:Y:S01]  /*0600*/  LDCU.64 UR6, c[0x0][0x398] ;  /* 0x00007300ff0677ac */ /* 0x000e220008000a00 */
[----:B------:R-:W1:Y:S01]  /*0610*/  LDC.64 R10, c[0x0][0x388] ;  /* 0x0000e200ff0a7b82 */ /* 0x000e620000000a00 */
[----:B------:R-:W-:Y:S01]  /*0620*/  IADD3 R12, PT, PT, R0, UR4, RZ ;  /* 0x00000004000c7c10 */ /* 0x000fe2000fffe0ff */
[----:B------:R-:W-:-:S04]  /*0630*/  VIADD R7, R4, -UR4 ;  /* 0x8000000404077c36 */ /* 0x000fc80008000000 */
[C---:B------:R-:W-:Y:S02]  /*0640*/  VIADD R6, R12.reuse, 0x1 ;  /* 0x000000010c067836 */ /* 0x040fe40000000000 */
[----:B------:R-:W2:Y:S01]  /*0650*/  LDC.64 R16, c[0x0][0x390] ;  /* 0x0000e400ff107b82 */ /* 0x000ea20000000a00 */
[C---:B------:R-:W-:Y:S01]  /*0660*/  VIADD R13, R12.reuse, 0x2 ;  /* 0x000000020c0d7836 */ /* 0x040fe20000000000 */
[----:B0-----:R-:W-:Y:S01]  /*0670*/  ISETP.GE.AND P0, PT, R12, UR6, PT ;  /* 0x000000060c007c0c */ /* 0x001fe2000bf06270 */
[----:B------:R-:W-:Y:S01]  /*0680*/  IMAD R5, R21, UR7, R12 ;  /* 0x0000000715057c24 */ /* 0x000fe2000f8e020c */
[----:B------:R-:W-:Y:S02]  /*0690*/  ISETP.GE.AND P1, PT, R6, UR6, PT ;  /* 0x0000000606007c0c */ /* 0x000fe4000bf26270 */
[----:B------:R-:W-:Y:S02]  /*06a0*/  ISETP.LT.OR P0, PT, R12, RZ, P0 ;  /* 0x000000ff0c00720c */ /* 0x000fe40000701670 */
[----:B------:R-:W-:Y:S01]  /*06b0*/  ISETP.LT.OR P1, PT, R6, RZ, P1 ;  /* 0x000000ff0600720c */ /* 0x000fe20000f21670 */
[----:B-1----:R-:W-:Y:S01]  /*06c0*/  IMAD.WIDE R10, R5, 0x8, R10 ;  /* 0x00000008050a7825 */ /* 0x002fe200078e020a */
[----:B------:R-:W-:-:S03]  /*06d0*/  ISETP.GE.AND P2, PT, R13, UR6, PT ;  /* 0x000000060d007c0c */ /* 0x000fc6000bf46270 */
[----:B--2---:R-:W-:-:S06]  /*06e0*/  IMAD.WIDE R16, R7, 0x8, R16 ;  /* 0x0000000807107825 */ /* 0x004fcc00078e0210 */
[----:B------:R-:W2:Y:S01]  /*06f0*/  @!P0 LDG.E.64 R8, desc[UR8][R10.64] ;  /* 0x000000080a088981 */ /* 0x000ea2000c1e1b00 */
[----:B------:R-:W-:Y:S01]  /*0700*/  ISETP.LT.OR P2, PT, R13, RZ, P2 ;  /* 0x000000ff0d00720c */ /* 0x000fe20001741670 */
[----:B------:R-:W-:Y:S02]  /*0710*/  VIADD R5, R12, 0x3 ;  /* 0x000000030c057836 */ /* 0x000fe40000000000 */
[----:B------:R-:W2:Y:S03]  /*0720*/  @!P0 LDG.E.64 R6, desc[UR8][R16.64] ;  /* 0x0000000810068981 */ /* 0x000ea6000c1e1b00 */
[C---:B------:R-:W-:Y:S01]  /*0730*/  ISETP.GE.AND P4, PT, R5.reuse, UR6, PT ;  /* 0x0000000605007c0c */ /* 0x040fe2000bf86270 */
[----:B------:R-:W3:Y:S04]  /*0740*/  @!P1 LDG.E.64 R12, desc[UR8][R10.64+0x8] ;  /* 0x000008080a0c9981 */ /* 0x000ee8000c1e1b00 */
[----:B------:R-:W3:Y:S01]  /*0750*/  @!P1 LDG.E.64 R14, desc[UR8][R16.64+-0x8] ;  /* 0xfffff808100e9981 */ /* 0x000ee2000c1e1b00 */
[----:B------:R-:W-:-:S03]  /*0760*/  ISETP.LT.OR P4, PT, R5, RZ, P4 ;  /* 0x000000ff0500720c */ /* 0x000fc60002781670 */
[----:B------:R-:W4:Y:S04]  /*0770*/  @!P2 LDG.E.64 R18, desc[UR8][R10.64+0x10] ;  /* 0x000010080a12a981 */ /* 0x000f28000c1e1b00 */
[----:B------:R-:W4:Y:S06]  /*0780*/  @!P2 LDG.E.64 R22, desc[UR8][R16.64+-0x10] ;  /* 0xfffff0081016a981 */ /* 0x000f2c000c1e1b00 */
[----:B------:R-:W5:Y:S04]  /*0790*/  @!P4 LDG.E.64 R24, desc[UR8][R10.64+0x18] ;  /* 0x000018080a18c981 */ /* 0x000f68000c1e1b00 */
[----:B------:R-:W5:Y:S01]  /*07a0*/  @!P4 LDG.E.64 R26, desc[UR8][R16.64+-0x18] ;  /* 0xffffe808101ac981 */ /* 0x000f62000c1e1b00 */
[----:B------:R-:W-:Y:S01]  /*07b0*/  UIADD3 UR4, UPT, UPT, UR4, 0x4, URZ ;  /* 0x0000000404047890 */ /* 0x000fe2000fffe0ff */
[----:B--2---:R-:W-:-:S08]  /*07c0*/  @!P0 DFMA R2, R8, R6, R2 ;  /* 0x000000060802822b */ /* 0x004fd00000000002 */
[----:B---3--:R-:W-:-:S08]  /*07d0*/  @!P1 DFMA R2, R12, R14, R2 ;  /* 0x0000000e0c02922b */ /* 0x008fd00000000002 */
[----:B----4-:R-:W-:-:S08]  /*07e0*/  @!P2 DFMA R2, R18, R22, R2 ;  /* 0x000000161202a22b */ /* 0x010fd00000000002 */
[----:B-----5:R-:W-:-:S11]  /*07f0*/  @!P4 DFMA R2, R24, R26, R2 ;  /* 0x0000001a1802c22b */ /* 0x020fd60000000002 */
.L_x_14:
[----:B------:R-:W-:Y:S05]  /*0800*/  @P3 BRA `(.L_x_15) ;  /* 0x0000000000503947 */ /* 0x000fea0003800000 */
[----:B------:R-:W0:Y:S01]  /*0810*/  LDCU.64 UR6, c[0x0][0x398] ;  /* 0x00007300ff0677ac */ /* 0x000e220008000a00 */
[----:B------:R-:W1:Y:S01]  /*0820*/  LDC.64 R14, c[0x0][0x388] ;  /* 0x0000e200ff0e7b82 */ /* 0x000e620000000a00 */
[----:B------:R-:W-:Y:S02]  /*0830*/  VIADD R8, R0, UR4 ;  /* 0x0000000400087c36 */ /* 0x000fe40008000000 */
[----:B------:R-:W-:-:S03]  /*0840*/  VIADD R17, R4, -UR4 ;  /* 0x8000000404117c36 */ /* 0x000fc60008000000 */
[C---:B------:R-:W-:Y:S02]  /*0850*/  IADD3 R9, PT, PT, R8.reuse, 0x1, RZ ;  /* 0x0000000108097810 */ /* 0x040fe40007ffe0ff */
[----:B------:R-:W2:Y:S01]  /*0860*/  LDC.64 R6, c[0x0][0x390] ;  /* 0x0000e400ff067b82 */ /* 0x000ea20000000a00 */
[C---:B0-----:R-:W-:Y:S01]  /*0870*/  ISETP.GE.AND P0, PT, R8.reuse, UR6, PT ;  /* 0x0000000608007c0c */ /* 0x041fe2000bf06270 */
[----:B------:R-:W-:Y:S01]  /*0880*/  IMAD R5, R21, UR7, R8 ;  /* 0x0000000715057c24 */ /* 0x000fe2000f8e0208 */
[C---:B------:R-:W-:Y:S02]  /*0890*/  ISETP.GE.AND P1, PT, R9.reuse, UR6, PT ;  /* 0x0000000609007c0c */ /* 0x040fe4000bf26270 */
[----:B------:R-:W-:Y:S02]  /*08a0*/  ISETP.LT.OR P0, PT, R8, RZ, P0 ;  /* 0x000000ff0800720c */ /* 0x000fe40000701670 */
[----:B------:R-:W-:Y:S01]  /*08b0*/  ISETP.LT.OR P1, PT, R9, RZ, P1 ;  /* 0x000000ff0900720c */ /* 0x000fe20000f21670 */
[----:B-1----:R-:W-:-:S04]  /*08c0*/  IMAD.WIDE R14, R5, 0x8, R14 ;  /* 0x00000008050e7825 */ /* 0x002fc800078e020e */
[----:B--2---:R-:W-:-:S06]  /*08d0*/  IMAD.WIDE R16, R17, 0x8, R6 ;  /* 0x0000000811107825 */ /* 0x004fcc00078e0206 */
[----:B------:R-:W2:Y:S04]  /*08e0*/  @!P0 LDG.E.64 R6, desc[UR8][R14.64] ;  /* 0x000000080e068981 */ /* 0x000ea8000c1e1b00 */
[----:B------:R-:W2:Y:S04]  /*08f0*/  @!P0 LDG.E.64 R8, desc[UR8][R16.64] ;  /* 0x0000000810088981 */ /* 0x000ea8000c1e1b00 */
[----:B------:R-:W3:Y:S04]  /*0900*/  @!P1 LDG.E.64 R10, desc[UR8][R14.64+0x8] ;  /* 0x000008080e0a9981 */ /* 0x000ee8000c1e1b00 */
[----:B------:R-:W3:Y:S01]  /*0910*/  @!P1 LDG.E.64 R12, desc[UR8][R16.64+-0x8] ;  /* 0xfffff808100c9981 */ /* 0x000ee2000c1e1b00 */
[----:B------:R-:W-:Y:S01]  /*0920*/  UIADD3 UR4, UPT, UPT, UR4, 0x2, URZ ;  /* 0x0000000204047890 */ /* 0x000fe2000fffe0ff */
[----:B--2---:R-:W-:-:S08]  /*0930*/  @!P0 DFMA R2, R6, R8, R2 ;  /* 0x000000080602822b */ /* 0x004fd00000000002 */
[----:B---3--:R-:W-:-:S11]  /*0940*/  @!P1 DFMA R2, R10, R12, R2 ;  /* 0x0000000c0a02922b */ /* 0x008fd60000000002 */
.L_x_15:
[----:B------:R-:W-:Y:S01]  /*0950*/  VIADD R10, R0, UR4 ;  /* 0x00000004000a7c36 */ /* 0x000fe20008000000 */
[----:B------:R-:W-:Y:S04]  /*0960*/  BSSY.RECONVERGENT B0, `(.L_x_11) ;  /* 0x000000e000007945 */ /* 0x000fe80003800200 */
[----:B------:R-:W-:-:S04]  /*0970*/  ISETP.GE.AND P0, PT, R10, UR5, PT ;  /* 0x000000050a007c0c */ /* 0x000fc8000bf06270 */
[----:B------:R-:W-:-:S13]  /*0980*/  ISETP.LT.OR P0, PT, R10, RZ, P0 ;  /* 0x000000ff0a00720c */ /* 0x000fda0000701670 */
[----:B------:R-:W-:Y:S05]  /*0990*/  @P0 BRA `(.L_x_16) ;  /* 0x0000000000280947 */ /* 0x000fea0003800000 */
[----:B------:R-:W0:Y:S01]  /*09a0*/  LDC.64 R6, c[0x0][0x390] ;  /* 0x0000e400ff067b82 */ /* 0x000e220000000a00 */
[----:B------:R-:W1:Y:S01]  /*09b0*/  LDCU UR5, c[0x0][0x39c] ;  /* 0x00007380ff0577ac */ /* 0x000e620008000800 */
[----:B------:R-:W-:-:S06]  /*09c0*/  VIADD R11, R4, -UR4 ;  /* 0x80000004040b7c36 */ /* 0x000fcc0008000000 */
[----:B------:R-:W2:Y:S01]  /*09d0*/  LDC.64 R8, c[0x0][0x388] ;  /* 0x0000e200ff087b82 */ /* 0x000ea20000000a00 */
[----:B-1----:R-:W-:Y:S02]  /*09e0*/  IMAD R5, R21, UR5, R10 ;  /* 0x0000000515057c24 */ /* 0x002fe4000f8e020a */
[----:B0-----:R-:W-:-:S06]  /*09f0*/  IMAD.WIDE R6, R11, 0x8, R6 ;  /* 0x000000080b067825 */ /* 0x001fcc00078e0206 */
[----:B------:R-:W3:Y:S01]  /*0a00*/  LDG.E.64 R6, desc[UR8][R6.64] ;  /* 0x0000000806067981 */ /* 0x000ee2000c1e1b00 */
[----:B--2---:R-:W-:-:S06]  /*0a10*/  IMAD.WIDE R4, R5, 0x8, R8 ;  /* 0x0000000805047825 */ /* 0x004fcc00078e0208 */
[----:B------:R-:W3:Y:S02]  /*0a20*/  LDG.E.64 R4, desc[UR8][R4.64] ;  /* 0x0000000804047981 */ /* 0x000ee4000c1e1b00 */
[----:B---3--:R-:W-:-:S11]  /*0a30*/  DFMA R2, R4, R6, R2 ;  /* 0x000000060402722b */ /* 0x008fd60000000002 */
.L_x_16:
[----:B------:R-:W-:Y:S05]  /*0a40*/  BSYNC.RECONVERGENT B0 ;  /* 0x0000000000007941 */ /* 0x000fea0003800200 */
.L_x_11:
[----:B------:R-:W0:Y:S01]  /*0a50*/  LDC.64 R4, c[0x0][0x380] ;  /* 0x0000e000ff047b82 */ /* 0x000e220000000a00 */
[----:B------:R-:W1:Y:S02]  /*0a60*/  LDCU UR5, c[0x0][0x398] ;  /* 0x00007300ff0577ac */ /* 0x000e640008000800 */
[----:B-1----:R-:W-:-:S04]  /*0a70*/  IMAD R21, R21, UR5, R0 ;  /* 0x0000000515157c24 */ /* 0x002fc8000f8e0200 */
[----:B0-----:R-:W-:-:S05]  /*0a80*/  IMAD.WIDE R4, R21, 0x8, R4 ;  /* 0x0000000815047825 */ /* 0x001fca00078e0204 */
[----:B------:R-:W-:Y:S01]  /*0a90*/  STG.E.64 desc[UR8][R4.64], R2 ;  /* 0x0000000204007986 */ /* 0x000fe2000c101b08 */
[----:B------:R-:W-:Y:S05]  /*0aa0*/  EXIT ;  /* 0x000000000000794d */ /* 0x000fea0003800000 */
.L_x_17:
        /* <DEDUP_REMOVED lines=13> */
.L_x_19:


//--------------------- .nv.shared.reserved.0     --------------------------
	.section	.nv.shared.reserved.0,"aw",@nobits
	.weak		__nv_reservedSMEM_offset_0_alias
	.size		__nv_reservedSMEM_offset_0_alias, 0, 64
	.other		__nv_reservedSMEM_offset_0_alias,@"STO_CUDA_RESERVED_SHARED STV_DEFAULT"
__nv_reservedSMEM_offset_0_alias:
	.zero		0
	.zero		64


//--------------------- .nv.constant0._Z20convolution_kernel_yPdS_S_iii --------------------------
	.section	.nv.constant0._Z20convolution_kernel_yPdS_S_iii,"a",@progbits
	.sectionflags	@""
	.align	4
.nv.constant0._Z20convolution_kernel_yPdS_S_iii:
	.zero		932


//--------------------- .nv.constant0._Z20convolution_kernel_xPdS_S_iii --------------------------
	.section	.nv.constant0._Z20convolution_kernel_xPdS_S_iii,"a",@progbits
	.sectionflags	@""
	.align	4
.nv.constant0._Z20convolution_kernel_xPdS_S_iii:
	.zero		932


//--------------------- SYMBOLS --------------------------

	.type		.nv.reservedSmem.offset0,@object
	.size		.nv.reservedSmem.offset0,0x4
